	.target	sm_90a

	.elftype	@"ET_EXEC"


//--------------------- .note.nv.tkinfo           --------------------------
	.section	.note.nv.tkinfo,"",@"SHT_NOTE"
	.sectionflags	@"SHF_NOTE_NV_TKINFO"
	.tkinfo
        /*0018*/ 	.word	0x00000002
        /*0030*/ 	.string	""
        /*0030*/ 	.string	"ptxas"
        /*0030*/ 	.string	"Cuda compilation tools, release 13.0, V13.0.88"
        /*0030*/ 	.string	"Build cuda_13.0.r13.0/compiler.36424714_0"
        /*0030*/ 	.string	"-arch sm_90a -m 64 "



//--------------------- .note.nv.cuinfo           --------------------------
	.section	.note.nv.cuinfo,"",@"SHT_NOTE"
	.sectionflags	@"SHF_NOTE_NV_CUINFO"
        /*0018*/ 	.short	0x0002
        /*001a*/ 	.short	0x005a
        /*001c*/ 	.short	0x0082
	.zero		2


//--------------------- .nv.info                  --------------------------
	.section	.nv.info,"",@"SHT_CUDA_INFO"
	.align	4


	//----- nvinfo : EIATTR_REGCOUNT
	.align		4
        /*0000*/ 	.byte	0x04, 0x2f
        /*0002*/ 	.short	(.L_15 - .L_14)
	.align		4
.L_14:
        /*0004*/ 	.word	index@(_ZN7cutlass13device_kernelINS_4gemm6kernel13GemmUniversalIN4cute5tupleIJiiiiEEENS1_10collective13CollectiveMmaINS1_34MainloopSm90TmaGmmaWarpSpecializedILi9ENS5_IJNS4_1CILi1EEESB_SB_EEENS1_35KernelTmaWarpSpecializedCooperativeEEENS5_IJNSA_ILi128EEENSA_ILi256EEENSA_ILi32EEEEEENS_10bfloat16_tENS5_IJlSB_lEEESJ_SK_NS4_8TiledMMAINS4_8MMA_AtomIJNS4_4SM904GMMA28MMA_64x256x16_F32BF16BF16_SSILNSO_5MajorE0ELSQ_0ELNSO_7ScaleInE1ELSR_1EEEEEENS4_6LayoutINS5_IJNSA_ILi2EEESB_SB_EEENS5_IJSB_NSA_ILi0EEESX_EEEEENS5_IJNS4_10UnderscoreES10_S10_EEEEENS4_13SM90_TMA_LOADENS4_14ComposedLayoutINS4_7SwizzleILi2ELi4ELi3EEENS4_18smem_ptr_flag_bitsILi16EEENSU_INS5_IJNSA_ILi8EEESH_EEENS5_IJSH_SB_EEEEEEEvNS4_8identityES13_S1D_vS1E_EENS_8epilogue10collective6detail29Sm90TmaWarpSpecializedAdapterINS1H_15DefaultEpilogueISJ_SK_SK_NS1G_6thread17LinearCombinationISJ_Li1EffLNS1L_9ScaleType4KindE0ELNS_15FloatRoundStyleE2ESJ_EENS1_15EpilogueDefaultEEEEEvvEEEEvNT_6ParamsE)
        /*0008*/ 	.word	0x000000a8


	//----- nvinfo : EIATTR_FRAME_SIZE
	.align		4
.L_15:
        /*000c*/ 	.byte	0x04, 0x11
        /*000e*/ 	.short	(.L_17 - .L_16)
	.align		4
.L_16:
        /*0010*/ 	.word	index@(_ZN7cutlass13device_kernelINS_4gemm6kernel13GemmUniversalIN4cute5tupleIJiiiiEEENS1_10collective13CollectiveMmaINS1_34MainloopSm90TmaGmmaWarpSpecializedILi9ENS5_IJNS4_1CILi1EEESB_SB_EEENS1_35KernelTmaWarpSpecializedCooperativeEEENS5_IJNSA_ILi128EEENSA_ILi256EEENSA_ILi32EEEEEENS_10bfloat16_tENS5_IJlSB_lEEESJ_SK_NS4_8TiledMMAINS4_8MMA_AtomIJNS4_4SM904GMMA28MMA_64x256x16_F32BF16BF16_SSILNSO_5MajorE0ELSQ_0ELNSO_7ScaleInE1ELSR_1EEEEEENS4_6LayoutINS5_IJNSA_ILi2EEESB_SB_EEENS5_IJSB_NSA_ILi0EEESX_EEEEENS5_IJNS4_10UnderscoreES10_S10_EEEEENS4_13SM90_TMA_LOADENS4_14ComposedLayoutINS4_7SwizzleILi2ELi4ELi3EEENS4_18smem_ptr_flag_bitsILi16EEENSU_INS5_IJNSA_ILi8EEESH_EEENS5_IJSH_SB_EEEEEEEvNS4_8identityES13_S1D_vS1E_EENS_8epilogue10collective6detail29Sm90TmaWarpSpecializedAdapterINS1H_15DefaultEpilogueISJ_SK_SK_NS1G_6thread17LinearCombinationISJ_Li1EffLNS1L_9ScaleType4KindE0ELNS_15FloatRoundStyleE2ESJ_EENS1_15EpilogueDefaultEEEEEvvEEEEvNT_6ParamsE)
        /*0014*/ 	.word	0x00000000


	//----- nvinfo : EIATTR_MIN_STACK_SIZE
	.align		4
.L_17:
        /*0018*/ 	.byte	0x04, 0x12
        /*001a*/ 	.short	(.L_19 - .L_18)
	.align		4
.L_18:
        /*001c*/ 	.word	index@(_ZN7cutlass13device_kernelINS_4gemm6kernel13GemmUniversalIN4cute5tupleIJiiiiEEENS1_10collective13CollectiveMmaINS1_34MainloopSm90TmaGmmaWarpSpecializedILi9ENS5_IJNS4_1CILi1EEESB_SB_EEENS1_35KernelTmaWarpSpecializedCooperativeEEENS5_IJNSA_ILi128EEENSA_ILi256EEENSA_ILi32EEEEEENS_10bfloat16_tENS5_IJlSB_lEEESJ_SK_NS4_8TiledMMAINS4_8MMA_AtomIJNS4_4SM904GMMA28MMA_64x256x16_F32BF16BF16_SSILNSO_5MajorE0ELSQ_0ELNSO_7ScaleInE1ELSR_1EEEEEENS4_6LayoutINS5_IJNSA_ILi2EEESB_SB_EEENS5_IJSB_NSA_ILi0EEESX_EEEEENS5_IJNS4_10UnderscoreES10_S10_EEEEENS4_13SM90_TMA_LOADENS4_14ComposedLayoutINS4_7SwizzleILi2ELi4ELi3EEENS4_18smem_ptr_flag_bitsILi16EEENSU_INS5_IJNSA_ILi8EEESH_EEENS5_IJSH_SB_EEEEEEEvNS4_8identityES13_S1D_vS1E_EENS_8epilogue10collective6detail29Sm90TmaWarpSpecializedAdapterINS1H_15DefaultEpilogueISJ_SK_SK_NS1G_6thread17LinearCombinationISJ_Li1EffLNS1L_9ScaleType4KindE0ELNS_15FloatRoundStyleE2ESJ_EENS1_15EpilogueDefaultEEEEEvvEEEEvNT_6ParamsE)
        /*0020*/ 	.word	0x00000000
.L_19:


//--------------------- .nv.compat                --------------------------
	.section	.nv.compat,"",@"SHT_CUDA_COMPAT_INFO"
	.align	4
        /*0000*/ 	.byte	0x02, 0x09, 0x01, 0x00, 0x02, 0x02, 0x04, 0x00, 0x02, 0x05, 0x05, 0x00, 0x03, 0x07, 0x01, 0x01
        /*0010*/ 	.byte	0x02, 0x03, 0x01, 0x00, 0x02, 0x06, 0x01, 0x00, 0x04, 0x0b, 0x08, 0x00, 0x00, 0x00, 0x00, 0x00
        /*0020*/ 	.byte	0x00, 0x00, 0x00, 0x00


//--------------------- .nv.info._ZN7cutlass13device_kernelINS_4gemm6kernel13GemmUniversalIN4cute5tupleIJiiiiEEENS1_10collective13CollectiveMmaINS1_34MainloopSm90TmaGmmaWarpSpecializedILi9ENS5_IJNS4_1CILi1EEESB_SB_EEENS1_35KernelTmaWarpSpecializedCooperativeEEENS5_IJNSA_ILi128EEENSA_ILi256EEENSA_ILi32EEEEEENS_10bfloat16_tENS5_IJlSB_lEEESJ_SK_NS4_8TiledMMAINS4_8MMA_AtomIJNS4_4SM904GMMA28MMA_64x256x16_F32BF16BF16_SSILNSO_5MajorE0ELSQ_0ELNSO_7ScaleInE1ELSR_1EEEEEENS4_6LayoutINS5_IJNSA_ILi2EEESB_SB_EEENS5_IJSB_NSA_ILi0EEESX_EEEEENS5_IJNS4_10UnderscoreES10_S10_EEEEENS4_13SM90_TMA_LOADENS4_14ComposedLayoutINS4_7SwizzleILi2ELi4ELi3EEENS4_18smem_ptr_flag_bitsILi16EEENSU_INS5_IJNSA_ILi8EEESH_EEENS5_IJSH_SB_EEEEEEEvNS4_8identityES13_S1D_vS1E_EENS_8epilogue10collective6detail29Sm90TmaWarpSpecializedAdapterINS1H_15DefaultEpilogueISJ_SK_SK_NS1G_6thread17LinearCombinationISJ_Li1EffLNS1L_9ScaleType4KindE0ELNS_15FloatRoundStyleE2ESJ_EENS1_15EpilogueDefaultEEEEEvvEEEEvNT_6ParamsE --------------------------
	.section	.nv.info._ZN7cutlass13device_kernelINS_4gemm6kernel13GemmUniversalIN4cute5tupleIJiiiiEEENS1_10collective13CollectiveMmaINS1_34MainloopSm90TmaGmmaWarpSpecializedILi9ENS5_IJNS4_1CILi1EEESB_SB_EEENS1_35KernelTmaWarpSpecializedCooperativeEEENS5_IJNSA_ILi128EEENSA_ILi256EEENSA_ILi32EEEEEENS_10bfloat16_tENS5_IJlSB_lEEESJ_SK_NS4_8TiledMMAINS4_8MMA_AtomIJNS4_4SM904GMMA28MMA_64x256x16_F32BF16BF16_SSILNSO_5MajorE0ELSQ_0ELNSO_7ScaleInE1ELSR_1EEEEEENS4_6LayoutINS5_IJNSA_ILi2EEESB_SB_EEENS5_IJSB_NSA_ILi0EEESX_EEEEENS5_IJNS4_10UnderscoreES10_S10_EEEEENS4_13SM90_TMA_LOADENS4_14ComposedLayoutINS4_7SwizzleILi2ELi4ELi3EEENS4_18smem_ptr_flag_bitsILi16EEENSU_INS5_IJNSA_ILi8EEESH_EEENS5_IJSH_SB_EEEEEEEvNS4_8identityES13_S1D_vS1E_EENS_8epilogue10collective6detail29Sm90TmaWarpSpecializedAdapterINS1H_15DefaultEpilogueISJ_SK_SK_NS1G_6thread17LinearCombinationISJ_Li1EffLNS1L_9ScaleType4KindE0ELNS_15FloatRoundStyleE2ESJ_EENS1_15EpilogueDefaultEEEEEvvEEEEvNT_6ParamsE,"",@"SHT_CUDA_INFO"
	.sectionflags	@""
	.align	4


	//----- nvinfo : EIATTR_CUDA_API_VERSION
	.align		4
        /*0000*/ 	.byte	0x04, 0x37
        /*0002*/ 	.short	(.L_21 - .L_20)
.L_20:
        /*0004*/ 	.word	0x00000082


	//----- nvinfo : EIATTR_KPARAM_INFO
	.align		4
.L_21:
        /*0008*/ 	.byte	0x04, 0x17
        /*000a*/ 	.short	(.L_23 - .L_22)
.L_22:
        /*000c*/ 	.word	0x00000000
        /*0010*/ 	.short	0x0000
        /*0012*/ 	.short	0x0070
        /*0014*/ 	.byte	0x00, 0xf0, 0x01, 0x10


	//----- nvinfo : EIATTR_SPARSE_MMA_MASK
	.align		4
.L_23:
        /*0018*/ 	.byte	0x03, 0x50
        /*001a*/ 	.short	0x0000


	//----- nvinfo : EIATTR_MAXREG_COUNT
	.align		4
        /*001c*/ 	.byte	0x03, 0x1b
        /*001e*/ 	.short	0x00a8


	//----- nvinfo : EIATTR_NUM_BARRIERS
	.align		4
        /*0020*/ 	.byte	0x02, 0x4c
        /*0022*/ 	.byte	0x01
	.zero		1


	//----- nvinfo : EIATTR_EXTERNS
	.align		4
        /*0024*/ 	.byte	0x04, 0x0f
        /*0026*/ 	.short	(.L_25 - .L_24)


	//   ....[0]....
	.align		4
.L_24:
        /*0028*/ 	.word	index@(__assertfail)


	//----- nvinfo : EIATTR_MERCURY_ISA_VERSION
	.align		4
.L_25:
        /*002c*/ 	.byte	0x03, 0x5f
        /*002e*/ 	.short	0x0101


	//----- nvinfo : EIATTR_INT_WARP_WIDE_INSTR_OFFSETS
	.align		4
        /*0030*/ 	.byte	0x04, 0x31
        /*0032*/ 	.short	(.L_27 - .L_26)


	//   ....[0]....
.L_26:
        /*0034*/ 	.word	0x00000480


	//   ....[1]....
        /*0038*/ 	.word	0x000004b0


	//   ....[2]....
        /*003c*/ 	.word	0x00000590


	//----- nvinfo : EIATTR_COOP_GROUP_MASK_REGIDS
	.align		4
.L_27:
        /*0040*/ 	.byte	0x04, 0x29
        /*0042*/ 	.short	(.L_29 - .L_28)


	//   ....[0]....
.L_28:
        /*0044*/ 	.word	0xffffffff


	//   ....[1]....
        /*0048*/ 	.word	0xffffffff


	//   ....[2]....
        /*004c*/ 	.word	0xffffffff


	//   ....[3]....
        /*0050*/ 	.word	0xffffffff


	//   ....[4]....
        /*0054*/ 	.word	0xffffffff


	//----- nvinfo : EIATTR_COOP_GROUP_INSTR_OFFSETS
	.align		4
.L_29:
        /*0058*/ 	.byte	0x04, 0x28
        /*005a*/ 	.short	(.L_31 - .L_30)


	//   ....[0]....
.L_30:
        /*005c*/ 	.word	0x00000060


	//   ....[1]....
        /*0060*/ 	.word	0x00000070


	//   ....[2]....
        /*0064*/ 	.word	0x00000130


	//   ....[3]....
        /*0068*/ 	.word	0x00000390


	//   ....[4]....
        /*006c*/ 	.word	0x00001040


	//----- nvinfo : EIATTR_REG_RECONFIG
	.align		4
.L_31:
        /*0070*/ 	.byte	0x01, 0x54
	.zero		2


	//----- nvinfo : EIATTR_SYSCALL_OFFSETS
	.align		4
        /*0074*/ 	.byte	0x04, 0x46
        /*0076*/ 	.short	(.L_33 - .L_32)


	//   ....[0]....
.L_32:
        /*0078*/ 	.word	0x00001200


	//----- nvinfo : EIATTR_MBARRIER_INSTR_OFFSETS
	.align		4
.L_33:
        /*007c*/ 	.byte	0x04, 0x39
        /*007e*/ 	.short	(.L_35 - .L_34)


	//   ....[0]....
.L_34:
        /*0080*/ 	.word	0x00000250
        /*0084*/ 	.word	0x000000ff
        /*0088*/ 	.word	0x00000000
        /*008c*/ 	.short	0x0100
        /*008e*/ 	.byte	0x08
	.zero		1


	//   ....[1]....
        /*0090*/ 	.word	0x00000260
        /*0094*/ 	.word	0x000000ff
        /*0098*/ 	.word	0x00000048
        /*009c*/ 	.short	0x0100
        /*009e*/ 	.byte	0x08
	.zero		1


	//   ....[2]....
        /*00a0*/ 	.word	0x00000270
        /*00a4*/ 	.word	0x000000ff
        /*00a8*/ 	.word	0x00000008
        /*00ac*/ 	.short	0x0100
        /*00ae*/ 	.byte	0x08
	.zero		1


	//   ....[3]....
        /*00b0*/ 	.word	0x00000280
        /*00b4*/ 	.word	0x000000ff
        /*00b8*/ 	.word	0x00000050
        /*00bc*/ 	.short	0x0100
        /*00be*/ 	.byte	0x08
	.zero		1


	//   ....[4]....
        /*00c0*/ 	.word	0x00000290
        /*00c4*/ 	.word	0x000000ff
        /*00c8*/ 	.word	0x00000010
        /*00cc*/ 	.short	0x0100
        /*00ce*/ 	.byte	0x08
	.zero		1


	//   ....[5]....
        /*00d0*/ 	.word	0x000002a0
        /*00d4*/ 	.word	0x000000ff
        /*00d8*/ 	.word	0x00000058
        /*00dc*/ 	.short	0x0100
        /*00de*/ 	.byte	0x08
	.zero		1


	//   ....[6]....
        /*00e0*/ 	.word	0x000002b0
        /*00e4*/ 	.word	0x000000ff
        /*00e8*/ 	.word	0x00000018
        /*00ec*/ 	.short	0x0100
        /*00ee*/ 	.byte	0x08
	.zero		1


	//   ....[7]....
        /*00f0*/ 	.word	0x000002c0
        /*00f4*/ 	.word	0x000000ff
        /*00f8*/ 	.word	0x00000060
        /*00fc*/ 	.short	0x0100
        /*00fe*/ 	.byte	0x08
	.zero		1


	//   ....[8]....
        /*0100*/ 	.word	0x000002d0
        /*0104*/ 	.word	0x000000ff
        /*0108*/ 	.word	0x00000020
        /*010c*/ 	.short	0x0100
        /*010e*/ 	.byte	0x08
	.zero		1


	//   ....[9]....
        /*0110*/ 	.word	0x000002e0
        /*0114*/ 	.word	0x000000ff
        /*0118*/ 	.word	0x00000068
        /*011c*/ 	.short	0x0100
        /*011e*/ 	.byte	0x08
	.zero		1


	//   ....[10]....
        /*0120*/ 	.word	0x000002f0
        /*0124*/ 	.word	0x000000ff
        /*0128*/ 	.word	0x00000028
        /*012c*/ 	.short	0x0100
        /*012e*/ 	.byte	0x08
	.zero		1


	//   ....[11]....
        /*0130*/ 	.word	0x00000300
        /*0134*/ 	.word	0x000000ff
        /*0138*/ 	.word	0x00000070
        /*013c*/ 	.short	0x0100
        /*013e*/ 	.byte	0x08
	.zero		1


	//   ....[12]....
        /*0140*/ 	.word	0x00000310
        /*0144*/ 	.word	0x000000ff
        /*0148*/ 	.word	0x00000030
        /*014c*/ 	.short	0x0100
        /*014e*/ 	.byte	0x08
	.zero		1


	//   ....[13]....
        /*0150*/ 	.word	0x00000320
        /*0154*/ 	.word	0x000000ff
        /*0158*/ 	.word	0x00000078
        /*015c*/ 	.short	0x0100
        /*015e*/ 	.byte	0x08
	.zero		1


	//   ....[14]....
        /*0160*/ 	.word	0x00000330
        /*0164*/ 	.word	0x000000ff
        /*0168*/ 	.word	0x00000038
        /*016c*/ 	.short	0x0100
        /*016e*/ 	.byte	0x08
	.zero		1


	//   ....[15]....
        /*0170*/ 	.word	0x00000340
        /*0174*/ 	.word	0x000000ff
        /*0178*/ 	.word	0x00000080
        /*017c*/ 	.short	0x0100
        /*017e*/ 	.byte	0x08
	.zero		1


	//   ....[16]....
        /*0180*/ 	.word	0x00000350
        /*0184*/ 	.word	0x000000ff
        /*0188*/ 	.word	0x00000040
        /*018c*/ 	.short	0x0100
        /*018e*/ 	.byte	0x08
	.zero		1


	//   ....[17]....
        /*0190*/ 	.word	0x00000360
        /*0194*/ 	.word	0x000000ff
        /*0198*/ 	.word	0x00000088
        /*019c*/ 	.short	0x0100
        /*019e*/ 	.byte	0x08
	.zero		1


	//   ....[18]....
        /*01a0*/ 	.word	0x00000600
        /*01a4*/ 	.word	0x000000ff
        /*01a8*/ 	.word	0x000000a0
        /*01ac*/ 	.short	0x0100
        /*01ae*/ 	.byte	0x06
	.zero		1


	//   ....[19]....
        /*01b0*/ 	.word	0x00000660
        /*01b4*/ 	.word	0x000000ff
        /*01b8*/ 	.word	0x000000a8
        /*01bc*/ 	.short	0x0100
        /*01be*/ 	.byte	0x06
	.zero		1


	//   ....[20]....
        /*01c0*/ 	.word	0x00001280
        /*01c4*/ 	.word	0x00000003
        /*01c8*/ 	.word	0x00000000
        /*01cc*/ 	.short	0x010a
        /*01ce*/ 	.byte	0x3f
	.zero		1


	//   ....[21]....
        /*01d0*/ 	.word	0x000012c0
        /*01d4*/ 	.word	0x00000003
        /*01d8*/ 	.word	0x00000000
        /*01dc*/ 	.short	0x010a
        /*01de*/ 	.byte	0x3f
	.zero		1


	//   ....[22]....
        /*01e0*/ 	.word	0x00001570
        /*01e4*/ 	.word	0x000000ff
        /*01e8*/ 	.word	0x00000000
        /*01ec*/ 	.short	0x010a
        /*01ee*/ 	.byte	0x04
	.zero		1


	//   ....[23]....
        /*01f0*/ 	.word	0x000015b0
        /*01f4*/ 	.word	0x000000ff
        /*01f8*/ 	.word	0x00000000
        /*01fc*/ 	.short	0x010a
        /*01fe*/ 	.byte	0x04
	.zero		1


	//   ....[24]....
        /*0200*/ 	.word	0x00001720
        /*0204*/ 	.word	0x000000ff
        /*0208*/ 	.word	0x00000000
        /*020c*/ 	.short	0x0101
        /*020e*/ 	.byte	0x04
	.zero		1


	//   ....[25]....
        /*0210*/ 	.word	0x00001920
        /*0214*/ 	.word	0x000000ff
        /*0218*/ 	.word	0x00000000
        /*021c*/ 	.short	0x0101
        /*021e*/ 	.byte	0x06
	.zero		1


	//   ....[26]....
        /*0220*/ 	.word	0x0000a790
        /*0224*/ 	.word	0x0000000e
        /*0228*/ 	.word	0x00000048
        /*022c*/ 	.short	0x010a
        /*022e*/ 	.byte	0x3f
	.zero		1


	//   ....[27]....
        /*0230*/ 	.word	0x0000ab10
        /*0234*/ 	.word	0x00000006
        /*0238*/ 	.word	0x000000a8
        /*023c*/ 	.short	0x0101
        /*023e*/ 	.byte	0x3f
	.zero		1


	//   ....[28]....
        /*0240*/ 	.word	0x0000b240
        /*0244*/ 	.word	0x00000007
        /*0248*/ 	.word	0x00000000
        /*024c*/ 	.short	0x010a
        /*024e*/ 	.byte	0x3f
	.zero		1


	//   ....[29]....
        /*0250*/ 	.word	0x0000b2c0
        /*0254*/ 	.word	0x00000009
        /*0258*/ 	.word	0x00000000
        /*025c*/ 	.short	0x010a
        /*025e*/ 	.byte	0x3f
	.zero		1


	//   ....[30]....
        /*0260*/ 	.word	0x0000b350
        /*0264*/ 	.word	0x00000006
        /*0268*/ 	.word	0x00000000
        /*026c*/ 	.short	0x010a
        /*026e*/ 	.byte	0x3f
	.zero		1


	//   ....[31]....
        /*0270*/ 	.word	0x0000b3e0
        /*0274*/ 	.word	0x00000009
        /*0278*/ 	.word	0x00000000
        /*027c*/ 	.short	0x010a
        /*027e*/ 	.byte	0x3f
	.zero		1


	//   ....[32]....
        /*0280*/ 	.word	0x0000b470
        /*0284*/ 	.word	0x00000006
        /*0288*/ 	.word	0x00000000
        /*028c*/ 	.short	0x010a
        /*028e*/ 	.byte	0x3f
	.zero		1


	//   ....[33]....
        /*0290*/ 	.word	0x0000b500
        /*0294*/ 	.word	0x00000009
        /*0298*/ 	.word	0x00000000
        /*029c*/ 	.short	0x010a
        /*029e*/ 	.byte	0x3f
	.zero		1


	//   ....[34]....
        /*02a0*/ 	.word	0x0000b590
        /*02a4*/ 	.word	0x00000006
        /*02a8*/ 	.word	0x00000000
        /*02ac*/ 	.short	0x010a
        /*02ae*/ 	.byte	0x3f
	.zero		1


	//   ....[35]....
        /*02b0*/ 	.word	0x0000b620
        /*02b4*/ 	.word	0x00000009
        /*02b8*/ 	.word	0x00000000
        /*02bc*/ 	.short	0x010a
        /*02be*/ 	.byte	0x3f
	.zero		1


	//   ....[36]....
        /*02c0*/ 	.word	0x0000b6b0
        /*02c4*/ 	.word	0x00000003
        /*02c8*/ 	.word	0x00000000
        /*02cc*/ 	.short	0x010a
        /*02ce*/ 	.byte	0x3f
	.zero		1


	//   ....[37]....
        /*02d0*/ 	.word	0x0000b710
        /*02d4*/ 	.word	0x00000003
        /*02d8*/ 	.word	0x00000000
        /*02dc*/ 	.short	0x010a
        /*02de*/ 	.byte	0x3f
	.zero		1


	//   ....[38]....
        /*02e0*/ 	.word	0x0000b770
        /*02e4*/ 	.word	0x00000004
        /*02e8*/ 	.word	0x00000000
        /*02ec*/ 	.short	0x010a
        /*02ee*/ 	.byte	0x3f
	.zero		1


	//   ....[39]....
        /*02f0*/ 	.word	0x0000b840
        /*02f4*/ 	.word	0x0000000e
        /*02f8*/ 	.word	0x00000048
        /*02fc*/ 	.short	0x010a
        /*02fe*/ 	.byte	0x3f
	.zero		1


	//   ....[40]....
        /*0300*/ 	.word	0x0000b910
        /*0304*/ 	.word	0x00000007
        /*0308*/ 	.word	0x00000000
        /*030c*/ 	.short	0x010a
        /*030e*/ 	.byte	0x3f
	.zero		1


	//   ....[41]....
        /*0310*/ 	.word	0x0000b960
        /*0314*/ 	.word	0x00000009
        /*0318*/ 	.word	0x00000000
        /*031c*/ 	.short	0x010a
        /*031e*/ 	.byte	0x3f
	.zero		1


	//   ....[42]....
        /*0320*/ 	.word	0x0000b9b0
        /*0324*/ 	.word	0x00000006
        /*0328*/ 	.word	0x00000000
        /*032c*/ 	.short	0x010a
        /*032e*/ 	.byte	0x3f
	.zero		1


	//   ....[43]....
        /*0330*/ 	.word	0x0000ba00
        /*0334*/ 	.word	0x00000009
        /*0338*/ 	.word	0x00000000
        /*033c*/ 	.short	0x010a
        /*033e*/ 	.byte	0x3f
	.zero		1


	//   ....[44]....
        /*0340*/ 	.word	0x0000ba50
        /*0344*/ 	.word	0x00000006
        /*0348*/ 	.word	0x00000000
        /*034c*/ 	.short	0x010a
        /*034e*/ 	.byte	0x3f
	.zero		1


	//   ....[45]....
        /*0350*/ 	.word	0x0000baa0
        /*0354*/ 	.word	0x00000009
        /*0358*/ 	.word	0x00000000
        /*035c*/ 	.short	0x010a
        /*035e*/ 	.byte	0x3f
	.zero		1


	//   ....[46]....
        /*0360*/ 	.word	0x0000baf0
        /*0364*/ 	.word	0x00000006
        /*0368*/ 	.word	0x00000000
        /*036c*/ 	.short	0x010a
        /*036e*/ 	.byte	0x3f
	.zero		1


	//   ....[47]....
        /*0370*/ 	.word	0x0000bb40
        /*0374*/ 	.word	0x00000009
        /*0378*/ 	.word	0x00000000
        /*037c*/ 	.short	0x010a
        /*037e*/ 	.byte	0x3f
	.zero		1


	//----- nvinfo : EIATTR_NUM_MBARRIERS
	.align		4
.L_35:
        /*0380*/ 	.byte	0x03, 0x38
        /*0382*/ 	.short	0x0014


	//----- nvinfo : EIATTR_EXIT_INSTR_OFFSETS
	.align		4
        /*0384*/ 	.byte	0x04, 0x1c
        /*0386*/ 	.short	(.L_37 - .L_36)


	//   ....[0]....
.L_36:
        /*0388*/ 	.word	0x000006b0


	//   ....[1]....
        /*038c*/ 	.word	0x00000f70


	//   ....[2]....
        /*0390*/ 	.word	0x00009e00


	//   ....[3]....
        /*0394*/ 	.word	0x0000a430


	//   ....[4]....
        /*0398*/ 	.word	0x0000b700


	//----- nvinfo : EIATTR_MAX_THREADS
	.align		4
.L_37:
        /*039c*/ 	.byte	0x04, 0x05
        /*039e*/ 	.short	(.L_39 - .L_38)
.L_38:
        /*03a0*/ 	.word	0x00000180
        /*03a4*/ 	.word	0x00000001
        /*03a8*/ 	.word	0x00000001


	//----- nvinfo : EIATTR_CRS_STACK_SIZE
	.align		4
.L_39:
        /*03ac*/ 	.byte	0x04, 0x1e
        /*03ae*/ 	.short	(.L_41 - .L_40)
.L_40:
        /*03b0*/ 	.word	0x00000000


	//----- nvinfo : EIATTR_CBANK_PARAM_SIZE
	.align		4
.L_41:
        /*03b4*/ 	.byte	0x03, 0x19
        /*03b6*/ 	.short	0x0470


	//----- nvinfo : EIATTR_PARAM_CBANK
	.align		4
        /*03b8*/ 	.byte	0x04, 0x0a
        /*03ba*/ 	.short	(.L_43 - .L_42)
	.align		4
.L_42:
        /*03bc*/ 	.word	index@(.nv.constant0._ZN7cutlass13device_kernelINS_4gemm6kernel13GemmUniversalIN4cute5tupleIJiiiiEEENS1_10collective13CollectiveMmaINS1_34MainloopSm90TmaGmmaWarpSpecializedILi9ENS5_IJNS4_1CILi1EEESB_SB_EEENS1_35KernelTmaWarpSpecializedCooperativeEEENS5_IJNSA_ILi128EEENSA_ILi256EEENSA_ILi32EEEEEENS_10bfloat16_tENS5_IJlSB_lEEESJ_SK_NS4_8TiledMMAINS4_8MMA_AtomIJNS4_4SM904GMMA28MMA_64x256x16_F32BF16BF16_SSILNSO_5MajorE0ELSQ_0ELNSO_7ScaleInE1ELSR_1EEEEEENS4_6LayoutINS5_IJNSA_ILi2EEESB_SB_EEENS5_IJSB_NSA_ILi0EEESX_EEEEENS5_IJNS4_10UnderscoreES10_S10_EEEEENS4_13SM90_TMA_LOADENS4_14ComposedLayoutINS4_7SwizzleILi2ELi4ELi3EEENS4_18smem_ptr_flag_bitsILi16EEENSU_INS5_IJNSA_ILi8EEESH_EEENS5_IJSH_SB_EEEEEEEvNS4_8identityES13_S1D_vS1E_EENS_8epilogue10collective6detail29Sm90TmaWarpSpecializedAdapterINS1H_15DefaultEpilogueISJ_SK_SK_NS1G_6thread17LinearCombinationISJ_Li1EffLNS1L_9ScaleType4KindE0ELNS_15FloatRoundStyleE2ESJ_EENS1_15EpilogueDefaultEEEEEvvEEEEvNT_6ParamsE)
        /*03c0*/ 	.short	0x0210
        /*03c2*/ 	.short	0x0470


	//----- nvinfo : EIATTR_SW_WAR
	.align		4
.L_43:
        /*03c4*/ 	.byte	0x04, 0x36
        /*03c6*/ 	.short	(.L_45 - .L_44)
.L_44:
        /*03c8*/ 	.word	0x00000008
.L_45:


//--------------------- .nv.callgraph             --------------------------
	.section	.nv.callgraph,"",@"SHT_CUDA_CALLGRAPH"
	.align	4
	.sectionentsize	8
	.align		4
        /*0000*/ 	.word	0x00000000
	.align		4
        /*0004*/ 	.word	0xffffffff
	.align		4
        /*0008*/ 	.word	index@(_ZN7cutlass13device_kernelINS_4gemm6kernel13GemmUniversalIN4cute5tupleIJiiiiEEENS1_10collective13CollectiveMmaINS1_34MainloopSm90TmaGmmaWarpSpecializedILi9ENS5_IJNS4_1CILi1EEESB_SB_EEENS1_35KernelTmaWarpSpecializedCooperativeEEENS5_IJNSA_ILi128EEENSA_ILi256EEENSA_ILi32EEEEEENS_10bfloat16_tENS5_IJlSB_lEEESJ_SK_NS4_8TiledMMAINS4_8MMA_AtomIJNS4_4SM904GMMA28MMA_64x256x16_F32BF16BF16_SSILNSO_5MajorE0ELSQ_0ELNSO_7ScaleInE1ELSR_1EEEEEENS4_6LayoutINS5_IJNSA_ILi2EEESB_SB_EEENS5_IJSB_NSA_ILi0EEESX_EEEEENS5_IJNS4_10UnderscoreES10_S10_EEEEENS4_13SM90_TMA_LOADENS4_14ComposedLayoutINS4_7SwizzleILi2ELi4ELi3EEENS4_18smem_ptr_flag_bitsILi16EEENSU_INS5_IJNSA_ILi8EEESH_EEENS5_IJSH_SB_EEEEEEEvNS4_8identityES13_S1D_vS1E_EENS_8epilogue10collective6detail29Sm90TmaWarpSpecializedAdapterINS1H_15DefaultEpilogueISJ_SK_SK_NS1G_6thread17LinearCombinationISJ_Li1EffLNS1L_9ScaleType4KindE0ELNS_15FloatRoundStyleE2ESJ_EENS1_15EpilogueDefaultEEEEEvvEEEEvNT_6ParamsE)
	.align		4
        /*000c*/ 	.word	index@(__assertfail)
	.align		4
        /*0010*/ 	.word	0x00000000
	.align		4
        /*0014*/ 	.word	0xfffffffe
	.align		4
        /*0018*/ 	.word	0x00000000
	.align		4
        /*001c*/ 	.word	0xfffffffd
	.align		4
        /*0020*/ 	.word	0x00000000
	.align		4
        /*0024*/ 	.word	0xfffffffc


//--------------------- .nv.constant4             --------------------------
	.section	.nv.constant4,"a",@progbits
	.align	8
	.align		8
.nv.constant4:
        /*0000*/ 	.dword	__assertfail
	.align		8
        /*0008*/ 	.dword	__unnamed_1
	.align		8
        /*0010*/ 	.dword	_ZN40_INTERNAL_8ceb20cf_4_k_cu_496cf123_147824cuda3std3__45__cpo5beginE
	.align		8
        /*0018*/ 	.dword	_ZN40_INTERNAL_8ceb20cf_4_k_cu_496cf123_147824cuda3std3__45__cpo3endE
	.align		8
        /*0020*/ 	.dword	_ZN40_INTERNAL_8ceb20cf_4_k_cu_496cf123_147824cuda3std3__45__cpo6cbeginE
	.align		8
        /*0028*/ 	.dword	_ZN40_INTERNAL_8ceb20cf_4_k_cu_496cf123_147824cuda3std3__45__cpo4cendE
	.align		8
        /*0030*/ 	.dword	_ZN40_INTERNAL_8ceb20cf_4_k_cu_496cf123_147824cuda3std3__442_GLOBAL__N__8ceb20cf_4_k_cu_496cf123_147826ignoreE
	.align		8
        /*0038*/ 	.dword	_ZN40_INTERNAL_8ceb20cf_4_k_cu_496cf123_147824cuda3std3__419piecewise_constructE
	.align		8
        /*0040*/ 	.dword	_ZN40_INTERNAL_8ceb20cf_4_k_cu_496cf123_147824cuda3std3__48in_placeE
	.align		8
        /*0048*/ 	.dword	_ZN40_INTERNAL_8ceb20cf_4_k_cu_496cf123_147824cuda3std6ranges3__45__cpo4swapE
	.align		8
        /*0050*/ 	.dword	_ZN40_INTERNAL_8ceb20cf_4_k_cu_496cf123_147824cuda3std6ranges3__45__cpo9iter_moveE
	.align		8
        /*0058*/ 	.dword	_ZN40_INTERNAL_8ceb20cf_4_k_cu_496cf123_147824cute7productE
	.align		8
        /*0060*/ 	.dword	_ZN40_INTERNAL_8ceb20cf_4_k_cu_496cf123_147824cute1_E
	.align		8
        /*0068*/ 	.dword	$str$22
	.align		8
        /*0070*/ 	.dword	$str$23


//--------------------- .text._ZN7cutlass13device_kernelINS_4gemm6kernel13GemmUniversalIN4cute5tupleIJiiiiEEENS1_10collective13CollectiveMmaINS1_34MainloopSm90TmaGmmaWarpSpecializedILi9ENS5_IJNS4_1CILi1EEESB_SB_EEENS1_35KernelTmaWarpSpecializedCooperativeEEENS5_IJNSA_ILi128EEENSA_ILi256EEENSA_ILi32EEEEEENS_10bfloat16_tENS5_IJlSB_lEEESJ_SK_NS4_8TiledMMAINS4_8MMA_AtomIJNS4_4SM904GMMA28MMA_64x256x16_F32BF16BF16_SSILNSO_5MajorE0ELSQ_0ELNSO_7ScaleInE1ELSR_1EEEEEENS4_6LayoutINS5_IJNSA_ILi2EEESB_SB_EEENS5_IJSB_NSA_ILi0EEESX_EEEEENS5_IJNS4_10UnderscoreES10_S10_EEEEENS4_13SM90_TMA_LOADENS4_14ComposedLayoutINS4_7SwizzleILi2ELi4ELi3EEENS4_18smem_ptr_flag_bitsILi16EEENSU_INS5_IJNSA_ILi8EEESH_EEENS5_IJSH_SB_EEEEEEEvNS4_8identityES13_S1D_vS1E_EENS_8epilogue10collective6detail29Sm90TmaWarpSpecializedAdapterINS1H_15DefaultEpilogueISJ_SK_SK_NS1G_6thread17LinearCombinationISJ_Li1EffLNS1L_9ScaleType4KindE0ELNS_15FloatRoundStyleE2ESJ_EENS1_15EpilogueDefaultEEEEEvvEEEEvNT_6ParamsE --------------------------
	.section	.text._ZN7cutlass13device_kernelINS_4gemm6kernel13GemmUniversalIN4cute5tupleIJiiiiEEENS1_10collective13CollectiveMmaINS1_34MainloopSm90TmaGmmaWarpSpecializedILi9ENS5_IJNS4_1CILi1EEESB_SB_EEENS1_35KernelTmaWarpSpecializedCooperativeEEENS5_IJNSA_ILi128EEENSA_ILi256EEENSA_ILi32EEEEEENS_10bfloat16_tENS5_IJlSB_lEEESJ_SK_NS4_8TiledMMAINS4_8MMA_AtomIJNS4_4SM904GMMA28MMA_64x256x16_F32BF16BF16_SSILNSO_5MajorE0ELSQ_0ELNSO_7ScaleInE1ELSR_1EEEEEENS4_6LayoutINS5_IJNSA_ILi2EEESB_SB_EEENS5_IJSB_NSA_ILi0EEESX_EEEEENS5_IJNS4_10UnderscoreES10_S10_EEEEENS4_13SM90_TMA_LOADENS4_14ComposedLayoutINS4_7SwizzleILi2ELi4ELi3EEENS4_18smem_ptr_flag_bitsILi16EEENSU_INS5_IJNSA_ILi8EEESH_EEENS5_IJSH_SB_EEEEEEEvNS4_8identityES13_S1D_vS1E_EENS_8epilogue10collective6detail29Sm90TmaWarpSpecializedAdapterINS1H_15DefaultEpilogueISJ_SK_SK_NS1G_6thread17LinearCombinationISJ_Li1EffLNS1L_9ScaleType4KindE0ELNS_15FloatRoundStyleE2ESJ_EENS1_15EpilogueDefaultEEEEEvvEEEEvNT_6ParamsE,"ax",@progbits
	.align	128
.text._ZN7cutlass13device_kernelINS_4gemm6kernel13GemmUniversalIN4cute5tupleIJiiiiEEENS1_10collective13CollectiveMmaINS1_34MainloopSm90TmaGmmaWarpSpecializedILi9ENS5_IJNS4_1CILi1EEESB_SB_EEENS1_35KernelTmaWarpSpecializedCooperativeEEENS5_IJNSA_ILi128EEENSA_ILi256EEENSA_ILi32EEEEEENS_10bfloat16_tENS5_IJlSB_lEEESJ_SK_NS4_8TiledMMAINS4_8MMA_AtomIJNS4_4SM904GMMA28MMA_64x256x16_F32BF16BF16_SSILNSO_5MajorE0ELSQ_0ELNSO_7ScaleInE1ELSR_1EEEEEENS4_6LayoutINS5_IJNSA_ILi2EEESB_SB_EEENS5_IJSB_NSA_ILi0EEESX_EEEEENS5_IJNS4_10UnderscoreES10_S10_EEEEENS4_13SM90_TMA_LOADENS4_14ComposedLayoutINS4_7SwizzleILi2ELi4ELi3EEENS4_18smem_ptr_flag_bitsILi16EEENSU_INS5_IJNSA_ILi8EEESH_EEENS5_IJSH_SB_EEEEEEEvNS4_8identityES13_S1D_vS1E_EENS_8epilogue10collective6detail29Sm90TmaWarpSpecializedAdapterINS1H_15DefaultEpilogueISJ_SK_SK_NS1G_6thread17LinearCombinationISJ_Li1EffLNS1L_9ScaleType4KindE0ELNS_15FloatRoundStyleE2ESJ_EENS1_15EpilogueDefaultEEEEEvvEEEEvNT_6ParamsE:
        .type           _ZN7cutlass13device_kernelINS_4gemm6kernel13GemmUniversalIN4cute5tupleIJiiiiEEENS1_10collective13CollectiveMmaINS1_34MainloopSm90TmaGmmaWarpSpecializedILi9ENS5_IJNS4_1CILi1EEESB_SB_EEENS1_35KernelTmaWarpSpecializedCooperativeEEENS5_IJNSA_ILi128EEENSA_ILi256EEENSA_ILi32EEEEEENS_10bfloat16_tENS5_IJlSB_lEEESJ_SK_NS4_8TiledMMAINS4_8MMA_AtomIJNS4_4SM904GMMA28MMA_64x256x16_F32BF16BF16_SSILNSO_5MajorE0ELSQ_0ELNSO_7ScaleInE1ELSR_1EEEEEENS4_6LayoutINS5_IJNSA_ILi2EEESB_SB_EEENS5_IJSB_NSA_ILi0EEESX_EEEEENS5_IJNS4_10UnderscoreES10_S10_EEEEENS4_13SM90_TMA_LOADENS4_14ComposedLayoutINS4_7SwizzleILi2ELi4ELi3EEENS4_18smem_ptr_flag_bitsILi16EEENSU_INS5_IJNSA_ILi8EEESH_EEENS5_IJSH_SB_EEEEEEEvNS4_8identityES13_S1D_vS1E_EENS_8epilogue10collective6detail29Sm90TmaWarpSpecializedAdapterINS1H_15DefaultEpilogueISJ_SK_SK_NS1G_6thread17LinearCombinationISJ_Li1EffLNS1L_9ScaleType4KindE0ELNS_15FloatRoundStyleE2ESJ_EENS1_15EpilogueDefaultEEEEEvvEEEEvNT_6ParamsE,@function
        .size           _ZN7cutlass13device_kernelINS_4gemm6kernel13GemmUniversalIN4cute5tupleIJiiiiEEENS1_10collective13CollectiveMmaINS1_34MainloopSm90TmaGmmaWarpSpecializedILi9ENS5_IJNS4_1CILi1EEESB_SB_EEENS1_35KernelTmaWarpSpecializedCooperativeEEENS5_IJNSA_ILi128EEENSA_ILi256EEENSA_ILi32EEEEEENS_10bfloat16_tENS5_IJlSB_lEEESJ_SK_NS4_8TiledMMAINS4_8MMA_AtomIJNS4_4SM904GMMA28MMA_64x256x16_F32BF16BF16_SSILNSO_5MajorE0ELSQ_0ELNSO_7ScaleInE1ELSR_1EEEEEENS4_6LayoutINS5_IJNSA_ILi2EEESB_SB_EEENS5_IJSB_NSA_ILi0EEESX_EEEEENS5_IJNS4_10UnderscoreES10_S10_EEEEENS4_13SM90_TMA_LOADENS4_14ComposedLayoutINS4_7SwizzleILi2ELi4ELi3EEENS4_18smem_ptr_flag_bitsILi16EEENSU_INS5_IJNSA_ILi8EEESH_EEENS5_IJSH_SB_EEEEEEEvNS4_8identityES13_S1D_vS1E_EENS_8epilogue10collective6detail29Sm90TmaWarpSpecializedAdapterINS1H_15DefaultEpilogueISJ_SK_SK_NS1G_6thread17LinearCombinationISJ_Li1EffLNS1L_9ScaleType4KindE0ELNS_15FloatRoundStyleE2ESJ_EENS1_15EpilogueDefaultEEEEEvvEEEEvNT_6ParamsE,(.L_x_333 - _ZN7cutlass13device_kernelINS_4gemm6kernel13GemmUniversalIN4cute5tupleIJiiiiEEENS1_10collective13CollectiveMmaINS1_34MainloopSm90TmaGmmaWarpSpecializedILi9ENS5_IJNS4_1CILi1EEESB_SB_EEENS1_35KernelTmaWarpSpecializedCooperativeEEENS5_IJNSA_ILi128EEENSA_ILi256EEENSA_ILi32EEEEEENS_10bfloat16_tENS5_IJlSB_lEEESJ_SK_NS4_8TiledMMAINS4_8MMA_AtomIJNS4_4SM904GMMA28MMA_64x256x16_F32BF16BF16_SSILNSO_5MajorE0ELSQ_0ELNSO_7ScaleInE1ELSR_1EEEEEENS4_6LayoutINS5_IJNSA_ILi2EEESB_SB_EEENS5_IJSB_NSA_ILi0EEESX_EEEEENS5_IJNS4_10UnderscoreES10_S10_EEEEENS4_13SM90_TMA_LOADENS4_14ComposedLayoutINS4_7SwizzleILi2ELi4ELi3EEENS4_18smem_ptr_flag_bitsILi16EEENSU_INS5_IJNSA_ILi8EEESH_EEENS5_IJSH_SB_EEEEEEEvNS4_8identityES13_S1D_vS1E_EENS_8epilogue10collective6detail29Sm90TmaWarpSpecializedAdapterINS1H_15DefaultEpilogueISJ_SK_SK_NS1G_6thread17LinearCombinationISJ_Li1EffLNS1L_9ScaleType4KindE0ELNS_15FloatRoundStyleE2ESJ_EENS1_15EpilogueDefaultEEEEEvvEEEEvNT_6ParamsE)
        .other          _ZN7cutlass13device_kernelINS_4gemm6kernel13GemmUniversalIN4cute5tupleIJiiiiEEENS1_10collective13CollectiveMmaINS1_34MainloopSm90TmaGmmaWarpSpecializedILi9ENS5_IJNS4_1CILi1EEESB_SB_EEENS1_35KernelTmaWarpSpecializedCooperativeEEENS5_IJNSA_ILi128EEENSA_ILi256EEENSA_ILi32EEEEEENS_10bfloat16_tENS5_IJlSB_lEEESJ_SK_NS4_8TiledMMAINS4_8MMA_AtomIJNS4_4SM904GMMA28MMA_64x256x16_F32BF16BF16_SSILNSO_5MajorE0ELSQ_0ELNSO_7ScaleInE1ELSR_1EEEEEENS4_6LayoutINS5_IJNSA_ILi2EEESB_SB_EEENS5_IJSB_NSA_ILi0EEESX_EEEEENS5_IJNS4_10UnderscoreES10_S10_EEEEENS4_13SM90_TMA_LOADENS4_14ComposedLayoutINS4_7SwizzleILi2ELi4ELi3EEENS4_18smem_ptr_flag_bitsILi16EEENSU_INS5_IJNSA_ILi8EEESH_EEENS5_IJSH_SB_EEEEEEEvNS4_8identityES13_S1D_vS1E_EENS_8epilogue10collective6detail29Sm90TmaWarpSpecializedAdapterINS1H_15DefaultEpilogueISJ_SK_SK_NS1G_6thread17LinearCombinationISJ_Li1EffLNS1L_9ScaleType4KindE0ELNS_15FloatRoundStyleE2ESJ_EENS1_15EpilogueDefaultEEEEEvvEEEEvNT_6ParamsE,@"STO_CUDA_ENTRY STV_DEFAULT"
_ZN7cutlass13device_kernelINS_4gemm6kernel13GemmUniversalIN4cute5tupleIJiiiiEEENS1_10collective13CollectiveMmaINS1_34MainloopSm90TmaGmmaWarpSpecializedILi9ENS5_IJNS4_1CILi1EEESB_SB_EEENS1_35KernelTmaWarpSpecializedCooperativeEEENS5_IJNSA_ILi128EEENSA_ILi256EEENSA_ILi32EEEEEENS_10bfloat16_tENS5_IJlSB_lEEESJ_SK_NS4_8TiledMMAINS4_8MMA_AtomIJNS4_4SM904GMMA28MMA_64x256x16_F32BF16BF16_SSILNSO_5MajorE0ELSQ_0ELNSO_7ScaleInE1ELSR_1EEEEEENS4_6LayoutINS5_IJNSA_ILi2EEESB_SB_EEENS5_IJSB_NSA_ILi0EEESX_EEEEENS5_IJNS4_10UnderscoreES10_S10_EEEEENS4_13SM90_TMA_LOADENS4_14ComposedLayoutINS4_7SwizzleILi2ELi4ELi3EEENS4_18smem_ptr_flag_bitsILi16EEENSU_INS5_IJNSA_ILi8EEESH_EEENS5_IJSH_SB_EEEEEEEvNS4_8identityES13_S1D_vS1E_EENS_8epilogue10collective6detail29Sm90TmaWarpSpecializedAdapterINS1H_15DefaultEpilogueISJ_SK_SK_NS1G_6thread17LinearCombinationISJ_Li1EffLNS1L_9ScaleType4KindE0ELNS_15FloatRoundStyleE2ESJ_EENS1_15EpilogueDefaultEEEEEvvEEEEvNT_6ParamsE:
[----:B------:R-:W0:Y:S01]  /*0000*/  LDC R1, c[0x0][0x28] ;  /* 0x00000a00ff017b82 */ /* 0x000e220000000800 */
[----:B------:R-:W1:Y:S01]  /*0010*/  S2R R18, SR_TID.X ;  /* 0x0000000000127919 */ /* 0x000e620000002100 */
[----:B------:R-:W-:Y:S01]  /*0020*/  ELECT P0, URZ, PT ;  /* 0x00000000003f782f */ /* 0x000fe20003800000 */
[----:B------:R-:W-:Y:S01]  /*0030*/  BSSY B0, `(.L_x_0) ;  /* 0x000000f000007945 */ /* 0x000fe20003800000 */
[--C-:B-1----:R-:W-:Y:S02]  /*0040*/  SHF.R.U32.HI R0, RZ, 0x5, R18.reuse ;  /* 0x00000005ff007819 */ /* 0x102fe40000011612 */
[----:B------:R-:W-:-:S03]  /*0050*/  SHF.R.U32.HI R22, RZ, 0x7, R18 ;  /* 0x00000007ff167819 */ /* 0x000fc60000011612 */
[----:B------:R-:W1:Y:S04]  /*0060*/  SHFL.IDX PT, R5, R0, RZ, 0x1f ;  /* 0x00001fff00057589 */ /* 0x000e6800000e0000 */
[----:B------:R2:W3:Y:S01]  /*0070*/  SHFL.IDX PT, R8, R22, RZ, 0x1f ;  /* 0x00001fff16087589 */ /* 0x0004e200000e0000 */
[----:B-1----:R-:W-:-:S13]  /*0080*/  ISETP.NE.OR P0, PT, R5, RZ, !P0 ;  /* 0x000000ff0500720c */ /* 0x002fda0004705670 */
[----:B0-23--:R-:W-:Y:S05]  /*0090*/  @P0 BRA `(.L_x_1) ;  /* 0x0000000000200947 */ /* 0x00dfea0003800000 */
[----:B------:R-:W-:Y:S02]  /*00a0*/  ULDC.64 UR4, c[0x0][0x198] ;  /* 0x0000660000047ab9 */ /* 0x000fe40000000a00 */
[----:B------:R-:W-:Y:S02]  /*00b0*/  UIADD3 UR6, UP0, UR4, 0xf0, URZ ;  /* 0x000000f004067890 */ /* 0x000fe4000ff1e03f */
[----:B------:R-:W-:Y:S02]  /*00c0*/  UIADD3 UR4, UP1, UR4, 0x1f0, URZ ;  /* 0x000001f004047890 */ /* 0x000fe4000ff3e03f */
[----:B------:R-:W-:Y:S02]  /*00d0*/  UIADD3.X UR7, URZ, UR5, URZ, UP0, !UPT ;  /* 0x000000053f077290 */ /* 0x000fe400087fe43f */
[----:B------:R-:W-:-:S07]  /*00e0*/  UIADD3.X UR5, URZ, UR5, URZ, UP1, !UPT ;  /* 0x000000053f057290 */ /* 0x000fce0008ffe43f */
[----:B------:R0:W-:Y:S02]  /*00f0*/  UTMACCTL.PF [UR6] ;  /* 0x00000000060079b9 */ /* 0x0001e40008040000 */
[----:B------:R0:W-:Y:S02]  /*0100*/  UTMACCTL.PF [UR4] ;  /* 0x00000000040079b9 */ /* 0x0001e40008040000 */
[----:B0-----:R-:W-:Y:S01]  /*0110*/  NOP ;  /* 0x0000000000007918 */ /* 0x001fe20000000000 */
.L_x_1:
[----:B------:R-:W-:Y:S05]  /*0120*/  BSYNC B0 ;  /* 0x0000000000007941 */ /* 0x000fea0003800000 */
.L_x_0:
[----:B------:R-:W0:Y:S02]  /*0130*/  SHFL.IDX PT, R2, R0, RZ, 0x1f ;  /* 0x00001fff00027589 */ /* 0x000e2400000e0000 */
[----:B0-----:R-:W-:-:S13]  /*0140*/  ISETP.NE.AND P0, PT, R2, RZ, PT ;  /* 0x000000ff0200720c */ /* 0x001fda0003f05270 */
[----:B------:R-:W-:Y:S05]  /*0150*/  @P0 BRA `(.L_x_2) ;  /* 0x00000000008c0947 */ /* 0x000fea0003800000 */
[----:B------:R-:W-:Y:S01]  /*0160*/  ELECT P0, URZ, PT ;  /* 0x00000000003f782f */ /* 0x000fe20003800000 */
[----:B------:R-:W-:-:S12]  /*0170*/  BSSY B0, `(.L_x_2) ;  /* 0x0000021000007945 */ /* 0x000fd80003800000 */
[----:B------:R-:W-:Y:S05]  /*0180*/  @!P0 BRA `(.L_x_3) ;  /* 0x00000000007c8947 */ /* 0x000fea0003800000 */
[----:B------:R-:W0:Y:S01]  /*0190*/  S2UR UR8, SR_CgaCtaId ;  /* 0x00000000000879c3 */ /* 0x000e220000008800 */
[----:B------:R-:W-:Y:S01]  /*01a0*/  UMOV UR4, 0x400 ;  /* 0x0000040000047882 */ /* 0x000fe20000000000 */
[----:B------:R-:W-:Y:S01]  /*01b0*/  UMOV UR5, 0x1 ;  /* 0x0000000100057882 */ /* 0x000fe20000000000 */
[----:B------:R-:W-:Y:S02]  /*01c0*/  UMOV UR6, 0x100 ;  /* 0x0000010000067882 */ /* 0x000fe40000000000 */
[----:B------:R-:W-:-:S04]  /*01d0*/  UIADD3 UR6, -UR6, 0x100000, URZ ;  /* 0x0010000006067890 */ /* 0x000fc8000fffe13f */
[----:B------:R-:W-:Y:S02]  /*01e0*/  USHF.L.U32 UR7, UR6, 0xb, URZ ;  /* 0x0000000b06077899 */ /* 0x000fe4000800063f */
[----:B------:R-:W-:Y:S02]  /*01f0*/  USHF.L.U32 UR6, UR6, 0x1, URZ ;  /* 0x0000000106067899 */ /* 0x000fe4000800063f */
[----:B0-----:R-:W-:Y:S02]  /*0200*/  ULEA UR8, UR8, UR4, 0x18 ;  /* 0x0000000408087291 */ /* 0x001fe4000f8ec03f */
[----:B------:R-:W-:-:S04]  /*0210*/  UIADD3 UR4, -UR5, 0x100000, URZ ;  /* 0x0010000005047890 */ /* 0x000fc8000fffe13f */
[----:B------:R-:W-:Y:S02]  /*0220*/  USHF.L.U32 UR5, UR4, 0xb, URZ ;  /* 0x0000000b04057899 */ /* 0x000fe4000800063f */
[----:B------:R-:W-:Y:S01]  /*0230*/  USHF.L.U32 UR4, UR4, 0x1, URZ ;  /* 0x0000000104047899 */ /* 0x000fe2000800063f */
[----:B------:R-:W0:Y:S11]  /*0240*/  FENCE.VIEW.ASYNC.S ;  /* 0x00000000000073c6 */ /* 0x000e360000000000 */
[----:B0-----:R0:W1:Y:S01]  /*0250*/  SYNCS.EXCH.64 URZ, [UR8], UR4 ;  /* 0x00000004083f75b2 */ /* 0x0010620008000100 */
[----:B------:R0:W2:Y:S01]  /*0260*/  SYNCS.EXCH.64 URZ, [UR8+0x48], UR6 ;  /* 0x00004806083f75b2 */ /* 0x0000a20008000100 */
[----:B------:R0:W3:Y:S01]  /*0270*/  SYNCS.EXCH.64 URZ, [UR8+0x8], UR4 ;  /* 0x00000804083f75b2 */ /* 0x0000e20008000100 */
[----:B------:R0:W4:Y:S01]  /*0280*/  SYNCS.EXCH.64 URZ, [UR8+0x50], UR6 ;  /* 0x00005006083f75b2 */ /* 0x0001220008000100 */
[----:B------:R0:W0:Y:S01]  /*0290*/  SYNCS.EXCH.64 URZ, [UR8+0x10], UR4 ;  /* 0x00001004083f75b2 */ /* 0x0000220008000100 */
        /* <DEDUP_REMOVED lines=13> */
[----:B------:R-:W-:Y:S01]  /*0370*/  NOP ;  /* 0x0000000000007918 */ /* 0x000fe20000000000 */
.L_x_3:
[----:B0-----:R-:W-:Y:S05]  /*0380*/  BSYNC B0 ;  /* 0x0000000000007941 */ /* 0x001fea0003800000 */
.L_x_2:
[----:B------:R-:W0:Y:S01]  /*0390*/  SHFL.IDX PT, R0, R0, RZ, 0x1f ;  /* 0x00001fff00007589 */ /* 0x000e2200000e0000 */
[----:B------:R-:W-:Y:S01]  /*03a0*/  ELECT P0, URZ, PT ;  /* 0x00000000003f782f */ /* 0x000fe20003800000 */
[----:B------:R-:W5:Y:S01]  /*03b0*/  LDC R2, c[0x0][0x65c] ;  /* 0x00019700ff027b82 */ /* 0x000f620000000800 */
[----:B------:R-:W-:Y:S01]  /*03c0*/  SHF.R.S32.HI R6, RZ, 0x1f, R5 ;  /* 0x0000001fff067819 */ /* 0x000fe20000011405 */
[----:B------:R-:W1:Y:S01]  /*03d0*/  S2R R3, SR_CTAID.Y ;  /* 0x0000000000037919 */ /* 0x000e620000002600 */
[----:B------:R-:W-:Y:S01]  /*03e0*/  UMOV UR4, 0x20 ;  /* 0x0000002000047882 */ /* 0x000fe20000000000 */
[----:B------:R-:W-:Y:S01]  /*03f0*/  ISETP.NE.AND P2, PT, R8, RZ, PT ;  /* 0x000000ff0800720c */ /* 0x000fe20003f45270 */
[----:B------:R-:W-:Y:S01]  /*0400*/  NOP ;  /* 0x0000000000007918 */ /* 0x000fe20000000000 */
[----:B------:R-:W2:Y:S01]  /*0410*/  S2R R4, SR_CTAID.X ;  /* 0x0000000000047919 */ /* 0x000ea20000002500 */
[----:B------:R-:W-:Y:S01]  /*0420*/  LEA.HI R6, R6, R5, RZ, 0x2 ;  /* 0x0000000506067211 */ /* 0x000fe200078f10ff */
[----:B------:R-:W-:Y:S01]  /*0430*/  NOP ;  /* 0x0000000000007918 */ /* 0x000fe20000000000 */
[----:B0-----:R-:W-:-:S02]  /*0440*/  ISETP.NE.OR P0, PT, R0, RZ, !P0 ;  /* 0x000000ff0000720c */ /* 0x001fc40004705670 */
[----:B-----5:R-:W-:-:S04]  /*0450*/  ISETP.NE.AND P3, PT, R2, 0x1, PT ;  /* 0x000000010200780c */ /* 0x020fc80003f65270 */
[----:B------:R-:W-:Y:S02]  /*0460*/  P2R R0, PR, RZ, 0x8 ;  /* 0x00000008ff007803 */ /* 0x000fe40000000000 */
[----:B------:R-:W-:-:S05]  /*0470*/  LOP3.LUT R0, R6, 0xfffffffc, RZ, 0xc0, !PT ;  /* 0xfffffffc06007812 */ /* 0x000fca00078ec0ff */
[----:B------:R-:W-:Y:S01]  /*0480*/  VOTEU.ALL UP0, P0 ;  /* 0x00000000003f7886 */ /* 0x000fe20000000000 */
[----:B------:R-:W-:Y:S01]  /*0490*/  IMAD.IADD R0, R5, 0x1, -R0 ;  /* 0x0000000105007824 */ /* 0x000fe200078e0a00 */
[----:B------:R-:W2:Y:S01]  /*04a0*/  @P3 LDC R17, c[0x0][0x10] ;  /* 0x00000400ff113b82 */ /* 0x000ea20000000800 */
[----:B------:R-:W-:Y:S01]  /*04b0*/  VOTEU.ALL UP1, P0 ;  /* 0x00000000003f7886 */ /* 0x000fe20000020000 */
[----:B-1----:R-:W-:Y:S01]  /*04c0*/  @P3 IMAD.MOV.U32 R6, RZ, RZ, R3 ;  /* 0x000000ffff063224 */ /* 0x002fe200078e0003 */
[----:B------:R-:W-:Y:S01]  /*04d0*/  @!UP0 UMOV UR6, 0x400 ;  /* 0x0000040000068882 */ /* 0x000fe20000000000 */
[----:B------:R-:W-:-:S04]  /*04e0*/  @!UP0 UIADD3 UR4, -UR4, 0x100000, URZ ;  /* 0x0010000004048890 */ /* 0x000fc8000fffe13f */
[----:B------:R-:W-:Y:S02]  /*04f0*/  @!UP0 USHF.L.U32 UR5, UR4, 0xb, URZ ;  /* 0x0000000b04058899 */ /* 0x000fe4000800063f */
[----:B------:R-:W-:Y:S01]  /*0500*/  @!UP0 USHF.L.U32 UR4, UR4, 0x1, URZ ;  /* 0x0000000104048899 */ /* 0x000fe2000800063f */
[----:B------:R-:W-:Y:S02]  /*0510*/  @P3 IMAD.MOV.U32 R7, RZ, RZ, RZ ;  /* 0x000000ffff073224 */ /* 0x000fe400078e00ff */
[----:B------:R-:W-:Y:S01]  /*0520*/  IMAD.MOV.U32 R5, RZ, RZ, RZ ;  /* 0x000000ffff057224 */ /* 0x000fe200078e00ff */
[----:B------:R-:W0:Y:S01]  /*0530*/  @!UP0 S2UR UR7, SR_CgaCtaId ;  /* 0x00000000000789c3 */ /* 0x000e220000008800 */
[----:B------:R-:W-:-:S07]  /*0540*/  @P3 IMAD.MOV.U32 R11, RZ, RZ, RZ ;  /* 0x000000ffff0b3224 */ /* 0x000fce00078e00ff */
[----:B------:R-:W1:Y:S01]  /*0550*/  @!P3 LDC R9, c[0x0][0xc] ;  /* 0x00000300ff09bb82 */ /* 0x000e620000000800 */
[----:B--2---:R-:W-:-:S04]  /*0560*/  @P3 IMAD.WIDE.U32 R16, R4, R17, R6 ;  /* 0x0000001104103225 */ /* 0x004fc800078e0006 */
[----:B------:R-:W-:Y:S01]  /*0570*/  @P3 IMAD.IADD R17, R17, 0x1, R11 ;  /* 0x0000000111113824 */ /* 0x000fe200078e020b */
[----:B0-----:R-:W-:Y:S01]  /*0580*/  @!UP0 ULEA UR6, UR7, UR6, 0x18 ;  /* 0x0000000607068291 */ /* 0x001fe2000f8ec03f */
[----:B------:R-:W-:Y:S01]  /*0590*/  VOTEU.ALL UP0, P0 ;  /* 0x00000000003f7886 */ /* 0x000fe20000000000 */
[----:B------:R-:W-:-:S04]  /*05a0*/  ISETP.NE.AND P0, PT, R0, 0x3, PT ;  /* 0x000000030000780c */ /* 0x000fc80003f05270 */
[----:B------:R-:W-:Y:S01]  /*05b0*/  ISETP.EQ.OR P0, PT, R0, RZ, !P0 ;  /* 0x000000ff0000720c */ /* 0x000fe20004702670 */
[----:B-1----:R-:W-:-:S03]  /*05c0*/  @!P3 IMAD.WIDE.U32 R6, R9, R3, R4 ;  /* 0x000000030906b225 */ /* 0x002fc600078e0004 */
[C---:B------:R-:W-:Y:S01]  /*05d0*/  ISETP.EQ.AND P0, PT, R8.reuse, RZ, P0 ;  /* 0x000000ff0800720c */ /* 0x040fe20000702270 */
[----:B------:R-:W-:Y:S01]  /*05e0*/  VIADD R8, R8, 0xffffffff ;  /* 0xffffffff08087836 */ /* 0x000fe20000000000 */
[----:B------:R-:W0:Y:S02]  /*05f0*/  FENCE.VIEW.ASYNC.S ;  /* 0x00000000000073c6 */ /* 0x000e240000000000 */
[----:B0-----:R0:W3:Y:S01]  /*0600*/  @!UP0 SYNCS.EXCH.64 URZ, [UR6+0xa0], UR4 ;  /* 0x0000a004063f85b2 */ /* 0x0010e20008000100 */
[----:B------:R-:W-:Y:S01]  /*0610*/  @!P3 IMAD.MOV.U32 R16, RZ, RZ, R6 ;  /* 0x000000ffff10b224 */ /* 0x000fe200078e0006 */
[----:B------:R-:W-:Y:S01]  /*0620*/  SEL R19, RZ, 0x1, !P0 ;  /* 0x00000001ff137807 */ /* 0x000fe20004000000 */
[----:B------:R-:W-:Y:S01]  /*0630*/  @!P3 IMAD.MOV.U32 R17, RZ, RZ, R7 ;  /* 0x000000ffff11b224 */ /* 0x000fe200078e0007 */
[----:B------:R-:W-:-:S04]  /*0640*/  ISETP.GE.U32.AND P1, PT, R8, 0x2, PT ;  /* 0x000000020800780c */ /* 0x000fc80003f26070 */
[----:B------:R-:W-:Y:S01]  /*0650*/  SEL R19, R19, 0x2, P1 ;  /* 0x0000000213137807 */ /* 0x000fe20000800000 */
[----:B------:R0:W3:Y:S01]  /*0660*/  @!UP1 SYNCS.EXCH.64 URZ, [UR6+0xa8], UR4 ;  /* 0x0000a804063f95b2 */ /* 0x0000e20008000100 */
[----:B------:R-:W-:Y:S01]  /*0670*/  NOP ;  /* 0x0000000000007918 */ /* 0x000fe20000000000 */
[----:B---34-:R-:W-:Y:S06]  /*0680*/  BAR.SYNC.DEFER_BLOCKING 0x0 ;  /* 0x0000000000007b1d */ /* 0x018fec0000010000 */
[----:B------:R-:W-:Y:S05]  /*0690*/  @!P2 BRA `(.L_x_4) ;  /* 0x0000009400dca947 */ /* 0x000fea0003800000 */
[----:B------:R-:W-:-:S13]  /*06a0*/  ISETP.GT.U32.AND P0, PT, R8, 0x1, PT ;  /* 0x000000010800780c */ /* 0x000fda0003f04070 */
[----:B0-----:R-:W-:Y:S05]  /*06b0*/  @P0 EXIT ;  /* 0x000000000000094d */ /* 0x001fea0003800000 */
[----:B------:R-:W-:Y:S01]  /*06c0*/  ULDC.64 UR4, c[0x0][0x650] ;  /* 0x0001940000047ab9 */ /* 0x000fe20000000a00 */
[----:B------:R-:W-:Y:S01]  /*06d0*/  PRMT R0, RZ, 0x7610, R0 ;  /* 0x00007610ff007816 */ /* 0x000fe20000000000 */
[----:B------:R-:W-:Y:S01]  /*06e0*/  IMAD.MOV.U32 R153, RZ, RZ, -0x1 ;  /* 0xffffffffff997424 */ /* 0x000fe200078e00ff */
[----:B------:R-:W-:Y:S01]  /*06f0*/  ISETP.GE.U32.AND P0, PT, R16, UR4, PT ;  /* 0x0000000410007c0c */ /* 0x000fe2000bf06070 */
[----:B------:R-:W-:Y:S02]  /*0700*/  IMAD.MOV.U32 R152, RZ, RZ, -0x1 ;  /* 0xffffffffff987424 */ /* 0x000fe400078e00ff */
[----:B------:R-:W-:Y:S01]  /*0710*/  IMAD.MOV.U32 R23, RZ, RZ, -0x1 ;  /* 0xffffffffff177424 */ /* 0x000fe200078e00ff */
[----:B------:R-:W-:-:S13]  /*0720*/  ISETP.GE.U32.AND.EX P0, PT, R17, UR5, PT, P0 ;  /* 0x0000000511007c0c */ /* 0x000fda000bf06100 */
[----:B------:R-:W-:Y:S05]  /*0730*/  @P0 BRA `(.L_x_5) ;  /* 0x0000000400540947 */ /* 0x000fea0003800000 */
[----:B------:R-:W0:Y:S01]  /*0740*/  LDC.64 R14, c[0x0][0x628] ;  /* 0x00018a00ff0e7b82 */ /* 0x000e220000000a00 */
[----:B------:R-:W-:Y:S02]  /*0750*/  IMAD.MOV.U32 R6, RZ, RZ, R16 ;  /* 0x000000ffff067224 */ /* 0x000fe400078e0010 */
[----:B------:R-:W-:-:S05]  /*0760*/  IMAD.MOV.U32 R7, RZ, RZ, R17 ;  /* 0x000000ffff077224 */ /* 0x000fca00078e0011 */
[----:B------:R-:W1:Y:S08]  /*0770*/  LDC R0, c[0x0][0x630] ;  /* 0x00018c00ff007b82 */ /* 0x000e700000000800 */
[----:B------:R-:W2:Y:S01]  /*0780*/  LDC.64 R20, c[0x0][0x620] ;  /* 0x00018800ff147b82 */ /* 0x000ea20000000a00 */
[----:B0-----:R-:W-:-:S04]  /*0790*/  ISETP.NE.U32.AND P0, PT, R14, RZ, PT ;  /* 0x000000ff0e00720c */ /* 0x001fc80003f05070 */
[----:B------:R-:W-:-:S13]  /*07a0*/  ISETP.NE.AND.EX P0, PT, R15, RZ, PT, P0 ;  /* 0x000000ff0f00720c */ /* 0x000fda0003f05300 */
[----:B-12---:R-:W-:Y:S05]  /*07b0*/  @!P0 BRA `(.L_x_6) ;  /* 0x0000000000288947 */ /* 0x006fea0003800000 */
[----:B------:R-:W0:Y:S02]  /*07c0*/  LDC R11, c[0x0][0x634] ;  /* 0x00018d00ff0b7b82 */ /* 0x000e240000000800 */
[----:B0-----:R-:W-:-:S05]  /*07d0*/  IADD3 R11, P0, R16, R11, RZ ;  /* 0x0000000b100b7210 */ /* 0x001fca0007f1e0ff */
[----:B------:R-:W-:-:S04]  /*07e0*/  IMAD.X R13, RZ, RZ, R17, P0 ;  /* 0x000000ffff0d7224 */ /* 0x000fc800000e0611 */
[----:B------:R-:W-:-:S04]  /*07f0*/  IMAD.WIDE.U32 R6, R13, R14, RZ ;  /* 0x0000000e0d067225 */ /* 0x000fc800078e00ff */
[----:B------:R-:W-:-:S04]  /*0800*/  IMAD.WIDE.U32 R8, P0, R11, R15, R6 ;  /* 0x0000000f0b087225 */ /* 0x000fc80007800006 */
[----:B------:R-:W-:-:S04]  /*0810*/  IMAD.WIDE.U32 R6, R11, R14, RZ ;  /* 0x0000000e0b067225 */ /* 0x000fc800078e00ff */
[----:B------:R-:W-:Y:S01]  /*0820*/  IMAD.X R11, RZ, RZ, RZ, P0 ;  /* 0x000000ffff0b7224 */ /* 0x000fe200000e06ff */
[----:B------:R-:W-:Y:S01]  /*0830*/  IADD3 RZ, P0, R7, R8, RZ ;  /* 0x0000000807ff7210 */ /* 0x000fe20007f1e0ff */
[----:B------:R-:W-:-:S04]  /*0840*/  IMAD.MOV.U32 R10, RZ, RZ, R9 ;  /* 0x000000ffff0a7224 */ /* 0x000fc800078e0009 */
[----:B------:R-:W-:-:S08]  /*0850*/  IMAD.WIDE.U32.X R6, R13, R15, R10, P0 ;  /* 0x0000000f0d067225 */ /* 0x000fd000000e040a */
.L_x_6:
[-CC-:B------:R-:W-:Y:S01]  /*0860*/  SHF.R.U64 R23, R6, R0.reuse, R7.reuse ;  /* 0x0000000006177219 */ /* 0x180fe20000001207 */
[----:B------:R-:W0:Y:S01]  /*0870*/  LDC R10, c[0x0][0x618] ;  /* 0x00018600ff0a7b82 */ /* 0x000e220000000800 */
[----:B------:R-:W-:Y:S01]  /*0880*/  SHF.R.U32.HI R5, RZ, R0, R7 ;  /* 0x00000000ff057219 */ /* 0x000fe20000011607 */
[----:B------:R-:W-:Y:S01]  /*0890*/  ULDC UR4, c[0x0][0x150] ;  /* 0x0000540000047ab9 */ /* 0x000fe20000000800 */
[----:B------:R-:W-:Y:S02]  /*08a0*/  IADD3 R9, P0, RZ, -R23, RZ ;  /* 0x80000017ff097210 */ /* 0x000fe40007f1e0ff */
[----:B------:R-:W-:-:S03]  /*08b0*/  I2FP.F32.U32 R0, R4 ;  /* 0x0000000400007245 */ /* 0x000fc60000201000 */
[----:B------:R-:W1:Y:S01]  /*08c0*/  LDC.64 R28, c[0x0][0x640] ;  /* 0x00019000ff1c7b82 */ /* 0x000e620000000a00 */
[----:B------:R-:W-:Y:S02]  /*08d0*/  IMAD.X R11, RZ, RZ, ~R5, P0 ;  /* 0x000000ffff0b7224 */ /* 0x000fe400000e0e05 */
[----:B------:R-:W-:Y:S01]  /*08e0*/  FMUL R0, R0, UR4 ;  /* 0x0000000400007c20 */ /* 0x000fe20008400000 */
[----:B------:R-:W-:Y:S01]  /*08f0*/  IMAD.WIDE.U32 R6, R9, R20, R16 ;  /* 0x0000001409067225 */ /* 0x000fe200078e0010 */
[----:B------:R-:W-:-:S03]  /*0900*/  ULDC UR4, c[0x0][0x154] ;  /* 0x0000550000047ab9 */ /* 0x000fc60000000800 */
[----:B------:R-:W-:Y:S01]  /*0910*/  IMAD R8, R11, R20, RZ ;  /* 0x000000140b087224 */ /* 0x000fe200078e02ff */
[----:B------:R-:W2:Y:S01]  /*0920*/  LDC R5, c[0x0][0x144] ;  /* 0x00005100ff057b82 */ /* 0x000ea20000000800 */
[----:B------:R-:W3:Y:S02]  /*0930*/  F2I.U32.TRUNC.NTZ R0, R0 ;  /* 0x0000000000007305 */ /* 0x000ee4000020f000 */
[----:B------:R-:W-:-:S04]  /*0940*/  IMAD R9, R9, R21, R8 ;  /* 0x0000001509097224 */ /* 0x000fc800078e0208 */
[----:B------:R-:W-:Y:S01]  /*0950*/  IMAD.IADD R7, R7, 0x1, R9 ;  /* 0x0000000107077824 */ /* 0x000fe200078e0209 */
[----:B------:R-:W4:Y:S01]  /*0960*/  LDC R12, c[0x0][0x608] ;  /* 0x00018200ff0c7b82 */ /* 0x000f220000000800 */
[----:B------:R-:W-:-:S03]  /*0970*/  IMAD.MOV.U32 R9, RZ, RZ, -0x1 ;  /* 0xffffffffff097424 */ /* 0x000fc600078e00ff */
[-CC-:B0-----:R-:W-:Y:S02]  /*0980*/  SHF.R.U64 R20, R6, R10.reuse, R7.reuse ;  /* 0x0000000a06147219 */ /* 0x181fe40000001207 */
[----:B------:R-:W-:Y:S02]  /*0990*/  I2FP.F32.U32 R6, R3 ;  /* 0x0000000300067245 */ /* 0x000fe40000201000 */
[----:B------:R-:W0:Y:S01]  /*09a0*/  LDC R26, c[0x0][0x658] ;  /* 0x00019600ff1a7b82 */ /* 0x000e220000000800 */
[----:B-1----:R-:W-:Y:S01]  /*09b0*/  ISETP.NE.U32.AND P0, PT, R28, RZ, PT ;  /* 0x000000ff1c00720c */ /* 0x002fe20003f05070 */
[----:B---3--:R-:W-:Y:S01]  /*09c0*/  IMAD.MOV R8, RZ, RZ, -R0 ;  /* 0x000000ffff087224 */ /* 0x008fe200078e0a00 */
[----:B------:R-:W-:Y:S01]  /*09d0*/  SHF.R.U32.HI R7, RZ, R10, R7 ;  /* 0x0000000aff077219 */ /* 0x000fe20000011607 */
[----:B------:R-:W-:Y:S01]  /*09e0*/  FMUL R6, R6, UR4 ;  /* 0x0000000406067c20 */ /* 0x000fe20008400000 */
[----:B------:R-:W-:-:S03]  /*09f0*/  ISETP.NE.AND.EX P0, PT, R29, RZ, PT, P0 ;  /* 0x000000ff1d00720c */ /* 0x000fc60003f05300 */
[----:B------:R-:W1:Y:S01]  /*0a00*/  LDC R14, c[0x0][0x148] ;  /* 0x00005200ff0e7b82 */ /* 0x000e620000000800 */
[----:B--2---:R-:W-:-:S07]  /*0a10*/  IMAD R0, R5, R8, R4 ;  /* 0x0000000805007224 */ /* 0x004fce00078e0204 */
[----:B------:R-:W2:Y:S01]  /*0a20*/  LDC R24, c[0x0][0x600] ;  /* 0x00018000ff187b82 */ /* 0x000ea20000000800 */
[-CC-:B----4-:R-:W-:Y:S02]  /*0a30*/  SHF.R.U64 R30, R20, R12.reuse, R7.reuse ;  /* 0x0000000c141e7219 */ /* 0x190fe40000001207 */
[----:B------:R-:W-:Y:S01]  /*0a40*/  SHF.R.U32.HI R5, RZ, R12, R7 ;  /* 0x0000000cff057219 */ /* 0x000fe20000011607 */
[----:B------:R-:W-:Y:S01]  /*0a50*/  IMAD.MOV.U32 R7, RZ, RZ, 0x1 ;  /* 0x00000001ff077424 */ /* 0x000fe200078e00ff */
[----:B------:R3:W4:Y:S03]  /*0a60*/  F2I.U32.TRUNC.NTZ R12, R6 ;  /* 0x00000006000c7305 */ /* 0x000726000020f000 */
[----:B------:R-:W1:Y:S01]  /*0a70*/  LDC R15, c[0x0][0x648] ;  /* 0x00019200ff0f7b82 */ /* 0x000e620000000800 */
[-C--:B0-----:R-:W-:Y:S02]  /*0a80*/  SHF.L.U32 R4, R9, R26.reuse, RZ ;  /* 0x0000001a09047219 */ /* 0x081fe400000006ff */
[----:B------:R-:W-:-:S02]  /*0a90*/  SHF.R.U64 R32, R30, R26, R5 ;  /* 0x0000001a1e207219 */ /* 0x000fc40000001205 */
[----:B------:R-:W-:Y:S02]  /*0aa0*/  LOP3.LUT R11, RZ, R4, RZ, 0x33, !PT ;  /* 0x00000004ff0b7212 */ /* 0x000fe400078e33ff */
[-C--:B------:R-:W-:Y:S01]  /*0ab0*/  SHF.R.U32.HI R5, RZ, R26.reuse, R5 ;  /* 0x0000001aff057219 */ /* 0x080fe20000011605 */
[----:B------:R-:W0:Y:S01]  /*0ac0*/  LDC R21, c[0x0][0x638] ;  /* 0x00018e00ff157b82 */ /* 0x000e220000000800 */
[----:B------:R-:W-:Y:S01]  /*0ad0*/  SHF.L.U32 R10, R7, R26, RZ ;  /* 0x0000001a070a7219 */ /* 0x000fe200000006ff */
[----:B------:R-:W-:-:S06]  /*0ae0*/  IMAD.MOV.U32 R4, RZ, RZ, R32 ;  /* 0x000000ffff047224 */ /* 0x000fcc00078e0020 */
[----:B------:R-:W0:Y:S01]  /*0af0*/  LDC R153, c[0x0][0x610] ;  /* 0x00018400ff997b82 */ /* 0x000e220000000800 */
[----:B---34-:R-:W-:Y:S05]  /*0b00*/  @!P0 BRA `(.L_x_7) ;  /* 0x0000000000288947 */ /* 0x018fea0003800000 */
[----:B------:R-:W3:Y:S02]  /*0b10*/  LDC R9, c[0x0][0x64c] ;  /* 0x00019300ff097b82 */ /* 0x000ee40000000800 */
[----:B---3--:R-:W-:-:S05]  /*0b20*/  IADD3 R9, P0, R32, R9, RZ ;  /* 0x0000000920097210 */ /* 0x008fca0007f1e0ff */
        /* <DEDUP_REMOVED lines=8> */
.L_x_7:
[----:B-1----:R-:W-:Y:S01]  /*0bb0*/  SHF.R.U64 R4, R4, R15, R5 ;  /* 0x0000000f04047219 */ /* 0x002fe20000001205 */
[----:B--2---:R-:W-:Y:S01]  /*0bc0*/  VIADD R5, R24, 0xffffffff ;  /* 0xffffffff18057836 */ /* 0x004fe20000000000 */
[----:B------:R-:W-:Y:S01]  /*0bd0*/  LOP3.LUT R11, R30, R11, RZ, 0xc0, !PT ;  /* 0x0000000b1e0b7212 */ /* 0x000fe200078ec0ff */
[----:B------:R-:W-:Y:S02]  /*0be0*/  IMAD.MOV R12, RZ, RZ, -R12 ;  /* 0x000000ffff0c7224 */ /* 0x000fe400078e0a0c */
[----:B------:R-:W-:Y:S02]  /*0bf0*/  IMAD.MOV R6, RZ, RZ, -R4 ;  /* 0x000000ffff067224 */ /* 0x000fe400078e0a04 */
[----:B------:R-:W-:Y:S01]  /*0c00*/  IMAD R11, R10, R4, R11 ;  /* 0x000000040a0b7224 */ /* 0x000fe200078e020b */
[----:B------:R-:W-:Y:S01]  /*0c10*/  LOP3.LUT R4, R20, R5, RZ, 0xc0, !PT ;  /* 0x0000000514047212 */ /* 0x000fe200078ec0ff */
[----:B------:R-:W-:Y:S02]  /*0c20*/  @P3 IMAD R0, R14, R12, R3 ;  /* 0x0000000c0e003224 */ /* 0x000fe400078e0203 */
[----:B0-----:R-:W-:-:S02]  /*0c30*/  IMAD R3, R6, R21, R32 ;  /* 0x0000001506037224 */ /* 0x001fc400078e0220 */
[----:B------:R-:W-:Y:S02]  /*0c40*/  IMAD R153, R11, R153, R0 ;  /* 0x000000990b997224 */ /* 0x000fe400078e0200 */
[----:B------:R-:W-:Y:S02]  /*0c50*/  IMAD R4, R3, R24, R4 ;  /* 0x0000001803047224 */ /* 0x000fe400078e0204 */
[----:B------:R-:W-:-:S03]  /*0c60*/  IMAD.MOV.U32 R0, RZ, RZ, 0x1 ;  /* 0x00000001ff007424 */ /* 0x000fc600078e00ff */
[----:B------:R-:W-:Y:S02]  /*0c70*/  SEL R152, R4, R153, !P3 ;  /* 0x0000009904987207 */ /* 0x000fe40005800000 */
[----:B------:R-:W-:-:S07]  /*0c80*/  SEL R153, R153, R4, !P3 ;  /* 0x0000000499997207 */ /* 0x000fce0005800000 */
.L_x_5:
[----:B------:R-:W-:-:S08]  /*0c90*/  NOP ;  /* 0x0000000000007918 */ /* 0x000fd00000000000 */
[----:B------:R-:W0:Y:S02]  /*0ca0*/  USETMAXREG.TRY_ALLOC.CTAPOOL UP0, 0xe8 ;  /* 0x000000e8000079c8 */ /* 0x000e240008000600 */
[----:B0-----:R-:W-:-:S13]  /*0cb0*/  PLOP3.LUT P0, PT, PT, PT, UP0, 0x80, 0x0 ;  /* 0x000000000000781c */ /* 0x001fda0003f0f008 */
[----:B------:R-:W-:Y:S05]  /*0cc0*/  @!P0 BRA `(.L_x_5) ;  /* 0xfffffffc00f08947 */ /* 0x000fea000383ffff */
[----:B------:R-:W-:Y:S01]  /*0cd0*/  ULDC.64 UR4, c[0x0][0x598] ;  /* 0x0001660000047ab9 */ /* 0x000fe20000000a00 */
[----:B------:R-:W-:Y:S01]  /*0ce0*/  ULDC.64 UR36, c[0x0][0x208] ;  /* 0x0000820000247ab9 */ /* 0x000fe20000000a00 */
[----:B------:R-:W-:-:S04]  /*0cf0*/  ISETP.NE.U32.AND P0, PT, RZ, UR4, PT ;  /* 0x00000004ff007c0c */ /* 0x000fc8000bf05070 */
[----:B------:R-:W-:-:S13]  /*0d00*/  ISETP.NE.AND.EX P0, PT, RZ, UR5, PT, P0 ;  /* 0x00000005ff007c0c */ /* 0x000fda000bf05300 */
[----:B------:R-:W-:Y:S05]  /*0d10*/  @!P0 BRA `(.L_x_8) ;  /* 0x00000000001c8947 */ /* 0x000fea0003800000 */
[----:B------:R-:W0:Y:S02]  /*0d20*/  LDC.64 R4, c[0x0][0x598] ;  /* 0x00016600ff047b82 */ /* 0x000e240000000a00 */
[----:B0-----:R-:W2:Y:S02]  /*0d30*/  LDG.E.64 R4, desc[UR36][R4.64] ;  /* 0x0000002404047981 */ /* 0x001ea4000c1e1b00 */
[----:B--2---:R-:W-:-:S04]  /*0d40*/  ISETP.NE.U32.AND P0, PT, R4, RZ, PT ;  /* 0x000000ff0400720c */ /* 0x004fc80003f05070 */
[----:B------:R-:W-:-:S13]  /*0d50*/  ISETP.NE.AND.EX P0, PT, R5, RZ, PT, P0 ;  /* 0x000000ff0500720c */ /* 0x000fda0003f05300 */
[----:B------:R-:W-:Y:S05]  /*0d60*/  @!P0 BRA `(.L_x_8) ;  /* 0x0000000000088947 */ /* 0x000fea0003800000 */
[----:B------:R0:W5:Y:S01]  /*0d70*/  LD.E R154, desc[UR36][R4.64] ;  /* 0x00000024049a7980 */ /* 0x000162000c101900 */
[----:B------:R-:W-:Y:S05]  /*0d80*/  BRA `(.L_x_9) ;  /* 0x0000000000247947 */ /* 0x000fea0003800000 */
.L_x_8:
[----:B------:R-:W-:Y:S02]  /*0d90*/  ULDC.64 UR4, c[0x0][0x588] ;  /* 0x0001620000047ab9 */ /* 0x000fe40000000a00 */
[----:B------:R-:W-:-:S04]  /*0da0*/  ISETP.NE.U32.AND P0, PT, RZ, UR4, PT ;  /* 0x00000004ff007c0c */ /* 0x000fc8000bf05070 */
[----:B------:R-:W-:-:S13]  /*0db0*/  ISETP.NE.AND.EX P0, PT, RZ, UR5, PT, P0 ;  /* 0x00000005ff007c0c */ /* 0x000fda000bf05300 */
[----:B------:R-:W-:Y:S05]  /*0dc0*/  @!P0 BRA `(.L_x_10) ;  /* 0x00000000000c8947 */ /* 0x000fea0003800000 */
[----:B------:R-:W0:Y:S02]  /*0dd0*/  LDC.64 R154, c[0x0][0x588] ;  /* 0x00016200ff9a7b82 */ /* 0x000e240000000a00 */
[----:B0-----:R1:W5:Y:S01]  /*0de0*/  LDG.E R154, desc[UR36][R154.64] ;  /* 0x000000249a9a7981 */ /* 0x001362000c1e1900 */
[----:B------:R-:W-:Y:S05]  /*0df0*/  BRA `(.L_x_9) ;  /* 0x0000000000087947 */ /* 0x000fea0003800000 */
.L_x_10:
[----:B------:R-:W-:Y:S02]  /*0e00*/  ULDC UR4, c[0x0][0x580] ;  /* 0x0001600000047ab9 */ /* 0x000fe40000000800 */
[----:B------:R-:W-:-:S07]  /*0e10*/  IMAD.U32 R154, RZ, RZ, UR4 ;  /* 0x00000004ff9a7e24 */ /* 0x000fce000f8e00ff */
.L_x_9:
[----:B------:R-:W-:Y:S02]  /*0e20*/  ULDC.64 UR4, c[0x0][0x5a0] ;  /* 0x0001680000047ab9 */ /* 0x000fe40000000a00 */
[----:B------:R-:W-:-:S04]  /*0e30*/  ISETP.NE.U32.AND P0, PT, RZ, UR4, PT ;  /* 0x00000004ff007c0c */ /* 0x000fc8000bf05070 */
[----:B------:R-:W-:-:S13]  /*0e40*/  ISETP.NE.AND.EX P0, PT, RZ, UR5, PT, P0 ;  /* 0x00000005ff007c0c */ /* 0x000fda000bf05300 */
[----:B------:R-:W-:Y:S05]  /*0e50*/  @!P0 BRA `(.L_x_11) ;  /* 0x00000000001c8947 */ /* 0x000fea0003800000 */
[----:B0-----:R-:W0:Y:S02]  /*0e60*/  LDC.64 R4, c[0x0][0x5a0] ;  /* 0x00016800ff047b82 */ /* 0x001e240000000a00 */
[----:B0-----:R-:W2:Y:S02]  /*0e70*/  LDG.E.64 R4, desc[UR36][R4.64] ;  /* 0x0000002404047981 */ /* 0x001ea4000c1e1b00 */
[----:B--2---:R-:W-:-:S04]  /*0e80*/  ISETP.NE.U32.AND P0, PT, R4, RZ, PT ;  /* 0x000000ff0400720c */ /* 0x004fc80003f05070 */
[----:B------:R-:W-:-:S13]  /*0e90*/  ISETP.NE.AND.EX P0, PT, R5, RZ, PT, P0 ;  /* 0x000000ff0500720c */ /* 0x000fda0003f05300 */
[----:B------:R-:W-:Y:S05]  /*0ea0*/  @!P0 BRA `(.L_x_11) ;  /* 0x0000000000088947 */ /* 0x000fea0003800000 */
[----:B-1----:R0:W5:Y:S01]  /*0eb0*/  LD.E R155, desc[UR36][R4.64] ;  /* 0x00000024049b7980 */ /* 0x002162000c101900 */
[----:B------:R-:W-:Y:S05]  /*0ec0*/  BRA `(.L_x_12) ;  /* 0x0000000000247947 */ /* 0x000fea0003800000 */
.L_x_11:
[----:B------:R-:W-:Y:S02]  /*0ed0*/  ULDC.64 UR4, c[0x0][0x590] ;  /* 0x0001640000047ab9 */ /* 0x000fe40000000a00 */
[----:B------:R-:W-:-:S04]  /*0ee0*/  ISETP.NE.U32.AND P0, PT, RZ, UR4, PT ;  /* 0x00000004ff007c0c */ /* 0x000fc8000bf05070 */
[----:B------:R-:W-:-:S13]  /*0ef0*/  ISETP.NE.AND.EX P0, PT, RZ, UR5, PT, P0 ;  /* 0x00000005ff007c0c */ /* 0x000fda000bf05300 */
[----:B------:R-:W-:Y:S05]  /*0f00*/  @!P0 BRA `(.L_x_13) ;  /* 0x00000000000c8947 */ /* 0x000fea0003800000 */
[----:B0-----:R-:W1:Y:S02]  /*0f10*/  LDC.64 R4, c[0x0][0x590] ;  /* 0x00016400ff047b82 */ /* 0x001e640000000a00 */
[----:B-1----:R1:W5:Y:S01]  /*0f20*/  LDG.E R155, desc[UR36][R4.64] ;  /* 0x00000024049b7981 */ /* 0x002362000c1e1900 */
[----:B------:R-:W-:Y:S05]  /*0f30*/  BRA `(.L_x_12) ;  /* 0x0000000000087947 */ /* 0x000fea0003800000 */
.L_x_13:
[----:B------:R-:W-:Y:S02]  /*0f40*/  ULDC UR4, c[0x0][0x584] ;  /* 0x0001610000047ab9 */ /* 0x000fe40000000800 */
[----:B-1----:R-:W-:-:S07]  /*0f50*/  IMAD.U32 R155, RZ, RZ, UR4 ;  /* 0x00000004ff9b7e24 */ /* 0x002fce000f8e00ff */
.L_x_12:
[----:B------:R-:W-:-:S13]  /*0f60*/  LOP3.LUT P0, RZ, R0, 0xff, RZ, 0xc0, !PT ;  /* 0x000000ff00ff7812 */ /* 0x000fda000780c0ff */
[----:B------:R-:W-:Y:S05]  /*0f70*/  @!P0 EXIT ;  /* 0x000000000000894d */ /* 0x000fea0003800000 */
[----:B------:R-:W-:Y:S01]  /*0f80*/  ULDC UR4, c[0x0][0x28c] ;  /* 0x0000a30000047ab9 */ /* 0x000fe20000000800 */
[----:B------:R-:W-:Y:S01]  /*0f90*/  LOP3.LUT R158, R19, 0x1, RZ, 0xfc, !PT ;  /* 0x00000001139e7812 */ /* 0x000fe200078efcff */
[----:B------:R-:W-:Y:S01]  /*0fa0*/  UIADD3 UR4, UR4, 0x1f, URZ ;  /* 0x0000001f04047890 */ /* 0x000fe2000fffe03f */
[----:B------:R-:W-:Y:S01]  /*0fb0*/  UMOV UR38, URZ ;  /* 0x0000003f00267c82 */ /* 0x000fe20008000000 */
[----:B------:R-:W-:Y:S02]  /*0fc0*/  UMOV UR39, URZ ;  /* 0x0000003f00277c82 */ /* 0x000fe40008000000 */
[----:B------:R-:W-:-:S04]  /*0fd0*/  USHF.R.S32.HI UR5, URZ, 0x1f, UR4 ;  /* 0x0000001f3f057899 */ /* 0x000fc80008011404 */
[----:B------:R-:W-:-:S04]  /*0fe0*/  ULEA.HI UR5, UR5, UR4, URZ, 0x5 ;  /* 0x0000000405057291 */ /* 0x000fc8000f8f283f */
[----:B------:R-:W-:-:S12]  /*0ff0*/  USHF.R.S32.HI UR40, URZ, 0x5, UR5 ;  /* 0x000000053f287899 */ /* 0x000fd80008011405 */
.L_x_287:
[----:B------:R-:W-:Y:S01]  /*1000*/  LOP3.LUT R0, R18, 0x80, RZ, 0xc0, !PT ;  /* 0x0000008012007812 */ /* 0x000fe200078ec0ff */
[----:B--2---:R-:W2:Y:S01]  /*1010*/  S2UR UR7, SR_CgaCtaId ;  /* 0x00000000000779c3 */ /* 0x004ea20000008800 */
[----:B------:R-:W-:Y:S02]  /*1020*/  UMOV UR6, 0x400 ;  /* 0x0000040000067882 */ /* 0x000fe40000000000 */
[----:B------:R-:W-:-:S06]  /*1030*/  SHF.R.U32.HI R0, RZ, 0x7, R0 ;  /* 0x00000007ff007819 */ /* 0x000fcc0000011600 */
[----:B---3--:R-:W3:Y:S01]  /*1040*/  SHFL.IDX PT, R0, R0, RZ, 0x1f ;  /* 0x00001fff00007589 */ /* 0x008ee200000e0000 */
[----:B--2---:R-:W-:Y:S01]  /*1050*/  ULEA UR42, UR7, UR6, 0x18 ;  /* 0x00000006072a7291 */ /* 0x004fe2000f8ec03f */
[----:B---3--:R-:W-:-:S13]  /*1060*/  R2UR UR4, R0 ;  /* 0x00000000000472ca */ /* 0x008fda00000e0000 */
[----:B------:R-:W-:-:S04]  /*1070*/  ULEA.HI UR5, UR4, UR4, URZ, 0x1 ;  /* 0x0000000404057291 */ /* 0x000fc8000f8f083f */
[----:B------:R-:W-:-:S04]  /*1080*/  ULOP3.LUT UR5, UR5, 0xffffe, URZ, 0xc0, !UPT ;  /* 0x000ffffe05057892 */ /* 0x000fc8000f8ec03f */
[----:B------:R-:W-:-:S03]  /*1090*/  UIADD3 UR5, UR4, -UR5, URZ ;  /* 0x8000000504057290 */ /* 0x000fc6000fffe03f */
[----:B------:R-:W-:Y:S01]  /*10a0*/  ULDC UR4, c[0x0][0x28c] ;  /* 0x0000a30000047ab9 */ /* 0x000fe20000000800 */
[----:B------:R-:W-:Y:S01]  /*10b0*/  ULEA UR5, UR5, UR42, 0xc ;  /* 0x0000002a05057291 */ /* 0x000fe2000f8e603f */
[----:B------:R-:W-:-:S03]  /*10c0*/  ISETP.LT.AND P0, PT, RZ, UR4, PT ;  /* 0x00000004ff007c0c */ /* 0x000fc6000bf01270 */
[----:B------:R-:W-:-:S04]  /*10d0*/  UIADD3 UR5, UR5, 0x180, URZ ;  /* 0x0000018005057890 */ /* 0x000fc8000fffe03f */
[----:B------:R-:W-:-:S04]  /*10e0*/  USHF.R.U32.HI UR5, URZ, 0x4, UR5 ;  /* 0x000000043f057899 */ /* 0x000fc80008011605 */
[----:B------:R-:W-:Y:S02]  /*10f0*/  ULOP3.LUT UR41, UR5, 0x3fff, URZ, 0xc0, !UPT ;  /* 0x00003fff05297892 */ /* 0x000fe4000f8ec03f */
[----:B-1----:R-:W-:Y:S10]  /*1100*/  @P0 BRA `(.L_x_14) ;  /* 0x0000000000400947 */ /* 0x002ff40003800000 */
[----:B------:R-:W-:Y:S01]  /*1110*/  MOV R0, 0x0 ;  /* 0x0000000000007802 */ /* 0x000fe20000000f00 */
[----:B------:R-:W-:Y:S01]  /*1120*/  ULDC.64 UR4, c[0x4][0x68] ;  /* 0x01001a0000047ab9 */ /* 0x000fe20000000a00 */
[----:B------:R-:W-:Y:S01]  /*1130*/  ULDC.64 UR6, c[0x4][0x8] ;  /* 0x0100020000067ab9 */ /* 0x000fe20000000a00 */
[----:B01----:R-:W-:Y:S01]  /*1140*/  IMAD.U32 R4, RZ, RZ, UR4 ;  /* 0x00000004ff047e24 */ /* 0x003fe2000f8e00ff */
[----:B------:R0:W1:Y:S01]  /*1150*/  LDC.64 R14, c[0x4][R0] ;  /* 0x01000000000e7b82 */ /* 0x0000620000000a00 */
[----:B------:R-:W-:Y:S01]  /*1160*/  IMAD.U32 R5, RZ, RZ, UR5 ;  /* 0x00000005ff057e24 */ /* 0x000fe2000f8e00ff */
[----:B------:R-:W-:Y:S01]  /*1170*/  ULDC.64 UR4, c[0x4][0x70] ;  /* 0x01001c0000047ab9 */ /* 0x000fe20000000a00 */
[----:B------:R-:W-:Y:S02]  /*1180*/  IMAD.U32 R10, RZ, RZ, UR6 ;  /* 0x00000006ff0a7e24 */ /* 0x000fe4000f8e00ff */
[----:B------:R-:W-:Y:S02]  /*1190*/  IMAD.U32 R6, RZ, RZ, UR4 ;  /* 0x00000004ff067e24 */ /* 0x000fe4000f8e00ff */
[----:B------:R-:W-:-:S02]  /*11a0*/  IMAD.U32 R7, RZ, RZ, UR5 ;  /* 0x00000005ff077e24 */ /* 0x000fc4000f8e00ff */
[----:B------:R-:W-:Y:S02]  /*11b0*/  IMAD.U32 R11, RZ, RZ, UR7 ;  /* 0x00000007ff0b7e24 */ /* 0x000fe4000f8e00ff */
[----:B------:R-:W-:Y:S02]  /*11c0*/  IMAD.MOV.U32 R8, RZ, RZ, 0x1e1 ;  /* 0x000001e1ff087424 */ /* 0x000fe400078e00ff */
[----:B------:R-:W-:Y:S02]  /*11d0*/  IMAD.MOV.U32 R12, RZ, RZ, 0x1 ;  /* 0x00000001ff0c7424 */ /* 0x000fe400078e00ff */
[----:B0-----:R-:W-:-:S07]  /*11e0*/  IMAD.MOV.U32 R13, RZ, RZ, RZ ;  /* 0x000000ffff0d7224 */ /* 0x001fce00078e00ff */
[----:B------:R-:W-:-:S07]  /*11f0*/  LEPC R20, `(.L_x_14) ;  /* 0x000000001014794e */ /* 0x000fce0000000000 */
[----:B-1---5:R-:W-:Y:S05]  /*1200*/  CALL.ABS.NOINC R14 ;  /* 0x000000000e007343 */ /* 0x022fea0003c00000 */
.L_x_14:
[----:B------:R-:W-:-:S13]  /*1210*/  ISETP.NE.AND P0, PT, R158, 0x3, PT ;  /* 0x000000039e00780c */ /* 0x000fda0003f05270 */
[----:B------:R-:W-:Y:S05]  /*1220*/  @!P0 BRA `(.L_x_15) ;  /* 0x0000000000048947 */ /* 0x000fea0003800000 */
[----:B------:R-:W-:Y:S01]  /*1230*/  BPT.TRAP 0x1 ;  /* 0x000000040000795c */ /* 0x000fe20000300000 */
.L_x_15:
[----:B------:R-:W-:Y:S02]  /*1240*/  IMAD.U32 R3, RZ, RZ, UR39 ;  /* 0x00000027ff037e24 */ /* 0x000fe4000f8e00ff */
[----:B------:R-:W-:-:S03]  /*1250*/  IMAD.U32 R0, RZ, RZ, UR38 ;  /* 0x00000026ff007e24 */ /* 0x000fc6000f8e00ff */
[----:B------:R-:W-:Y:S02]  /*1260*/  LEA R3, R3, UR42, 0x3 ;  /* 0x0000002a03037c11 */ /* 0x000fe4000f8e18ff */
[----:B------:R-:W-:-:S04]  /*1270*/  SHF.L.U32 R0, R0, 0x1f, RZ ;  /* 0x0000001f00007819 */ /* 0x000fc800000006ff */
[----:B------:R2:W3:Y:S01]  /*1280*/  SYNCS.PHASECHK.TRANS64.TRYWAIT P1, [R3+URZ], R0 ;  /* 0x00000000030075a7 */ /* 0x0004e2000802017f */
[----:B------:R-:W-:Y:S05]  /*1290*/  @!P0 BRA `(.L_x_16) ;  /* 0x0000000000048947 */ /* 0x000fea0003800000 */
[----:B------:R-:W-:Y:S01]  /*12a0*/  BPT.TRAP 0x1 ;  /* 0x000000040000795c */ /* 0x000fe20000300000 */
.L_x_16:
[----:B---3--:R-:W-:Y:S05]  /*12b0*/  @P1 BRA `(.L_x_17) ;  /* 0x0000000000081947 */ /* 0x008fea0003800000 */
[----:B------:R-:W3:Y:S02]  /*12c0*/  SYNCS.PHASECHK.TRANS64.TRYWAIT P1, [R3+URZ], R0 ;  /* 0x00000000030075a7 */ /* 0x000ee4000802017f */
[----:B---3--:R-:W-:Y:S05]  /*12d0*/  @!P1 BRA `(.L_x_18) ;  /* 0x000000a4000c9947 */ /* 0x008fea0003800000 */
.L_x_17:
[----:B------:R-:W-:-:S04]  /*12e0*/  UISETP.LT.AND UP0, UPT, UR40, 0x1, UPT ;  /* 0x000000012800788c */ /* 0x000fc8000bf01270 */
[----:B------:R-:W-:-:S04]  /*12f0*/  USEL UR4, UR40, 0x1, UP0 ;  /* 0x0000000128047887 */ /* 0x000fc80008000000 */
[----:B------:R-:W-:-:S06]  /*1300*/  UIADD3 UR4, UR40, -UR4, URZ ;  /* 0x8000000428047290 */ /* 0x000fcc000fffe03f */
[----:B--23--:R-:W-:Y:S01]  /*1310*/  IMAD.U32 R0, RZ, RZ, UR4 ;  /* 0x00000004ff007e24 */ /* 0x00cfe2000f8e00ff */
[----:B------:R-:W-:Y:S05]  /*1320*/  WARPSYNC.ALL ;  /* 0x0000000000007948 */ /* 0x000fea0003800000 */
[----:B------:R-:W-:Y:S01]  /*1330*/  ISETP.GE.AND P1, PT, R0, 0x1, PT ;  /* 0x000000010000780c */ /* 0x000fe20003f26270 */
[----:B------:R-:W-:Y:S01]  /*1340*/  UIADD3 UR4, UR42, 0x12180, URZ ;  /* 0x000121802a047890 */ /* 0x000fe2000fffe03f */
[----:B------:R-:W-:Y:S01]  /*1350*/  WARPGROUP.ARRIVE ;  /* 0x00000000000079c5 */ /* 0x000fe20000000000 */
[----:B------:R-:W-:Y:S02]  /*1360*/  ULOP3.LUT UR41, UR41, 0x10000, URZ, 0xfc, !UPT ;  /* 0x0001000029297892 */ /* 0x000fe4000f8efc3f */
[----:B------:R-:W-:Y:S01]  /*1370*/  USHF.R.U32.HI UR4, URZ, 0x4, UR4 ;  /* 0x000000043f047899 */ /* 0x000fe20008011604 */
[----:B------:R-:W-:Y:S01]  /*1380*/  UMOV UR5, 0x80000020 ;  /* 0x8000002000057882 */ /* 0x000fe20000000000 */
[----:B------:R-:W-:-:S02]  /*1390*/  UMOV UR7, 0x80000020 ;  /* 0x8000002000077882 */ /* 0x000fc40000000000 */
[----:B------:R-:W-:-:S04]  /*13a0*/  ULOP3.LUT UR4, UR4, 0x3fff, URZ, 0xc0, !UPT ;  /* 0x00003fff04047892 */ /* 0x000fc8000f8ec03f */
[----:B------:R-:W-:Y:S02]  /*13b0*/  ULOP3.LUT UR10, UR4, 0x10000, URZ, 0xfc, !UPT ;  /* 0x00010000040a7892 */ /* 0x000fe4000f8efc3f */
[----:B------:R-:W-:Y:S02]  /*13c0*/  ULEA UR4, UR39, UR41, 0x9 ;  /* 0x0000002927047291 */ /* 0x000fe4000f8e483f */
[----:B------:R-:W-:-:S09]  /*13d0*/  ULEA UR6, UR39, UR10, 0xa ;  /* 0x0000000a27067291 */ /* 0x000fd2000f8e503f */
[----:B------:R-:W-:Y:S01]  /*13e0*/  HGMMA.64x256x16.F32.BF16 R24, gdesc[UR4], RZ, !UPT, gsb0 ;  /* 0x03e00000041879f0 */ /* 0x000fe2000c0018ff */
[----:B------:R-:W-:Y:S02]  /*13f0*/  UIADD3 UR4, UR4, 0x2, URZ ;  /* 0x0000000204047890 */ /* 0x000fe4000fffe03f */
[----:B------:R-:W-:Y:S01]  /*1400*/  UIADD3 UR6, UR6, 0x2, URZ ;  /* 0x0000000206067890 */ /* 0x000fe2000fffe03f */
[----:B------:R-:W-:Y:S01]  /*1410*/  UMOV UR5, 0x80000020 ;  /* 0x8000002000057882 */ /* 0x000fe20000000000 */
[----:B------:R-:W-:Y:S01]  /*1420*/  UMOV UR7, 0x80000020 ;  /* 0x8000002000077882 */ /* 0x000fe20000000000 */
[----:B------:R-:W-:Y:S02]  /*1430*/  WARPGROUP.DEPBAR.LE gsb0, 0x0 ;  /* 0x00008000000079c5 */ /* 0x000fe40000010000 */
[----:B------:R-:W-:-:S15]  /*1440*/  WARPGROUP.ARRIVE ;  /* 0x00000000000079c5 */ /* 0x000fde0000000000 */
[----:B------:R-:W-:-:S05]  /*1450*/  NOP ;  /* 0x0000000000007918 */ /* 0x000fca0000000000 */
[----:B------:R-:W-:Y:S03]  /*1460*/  HGMMA.64x256x16.F32.BF16 R24, gdesc[UR4], R24, gsb0 ;  /* 0x03e00000041879f0 */ /* 0x000fe60008001818 */
[----:B------:R-:W-:Y:S02]  /*1470*/  WARPGROUP.DEPBAR.LE gsb0, 0x0 ;  /* 0x00008000000079c5 */ /* 0x000fe40000010000 */
[----:B------:R-:W-:Y:S05]  /*1480*/  @!P1 BRA `(.L_x_19) ;  /* 0x0000000000dc9947 */ /* 0x000fea0003800000 */
[----:B------:R-:W-:Y:S02]  /*1490*/  UIADD3 UR4, UR39, 0x1, URZ ;  /* 0x0000000127047890 */ /* 0x000fe4000fffe03f */
[----:B------:R-:W-:Y:S02]  /*14a0*/  UMOV UR9, UR39 ;  /* 0x0000002700097c82 */ /* 0x000fe40008000000 */
[----:B------:R-:W-:-:S04]  /*14b0*/  UISETP.NE.AND UP0, UPT, UR4, 0x9, UPT ;  /* 0x000000090400788c */ /* 0x000fc8000bf05270 */
[----:B------:R-:W-:Y:S02]  /*14c0*/  USEL UR5, URZ, 0x1, UP0 ;  /* 0x000000013f057887 */ /* 0x000fe40008000000 */
[----:B------:R-:W-:Y:S02]  /*14d0*/  USEL UR8, UR4, URZ, UP0 ;  /* 0x0000003f04087287 */ /* 0x000fe40008000000 */
[----:B------:R-:W-:-:S06]  /*14e0*/  ULOP3.LUT UR5, UR38, UR5, URZ, 0x3c, !UPT ;  /* 0x0000000526057292 */ /* 0x000fcc000f8e3c3f */
[----:B01----:R-:W-:-:S07]  /*14f0*/  IMAD.U32 R5, RZ, RZ, UR5 ;  /* 0x00000005ff057e24 */ /* 0x003fce000f8e00ff */
.L_x_26:
[----:B01----:R-:W-:Y:S05]  /*1500*/  @!P0 BRA `(.L_x_20) ;  /* 0x0000000000048947 */ /* 0x003fea0003800000 */
[----:B------:R-:W-:Y:S01]  /*1510*/  BPT.TRAP 0x1 ;  /* 0x000000040000795c */ /* 0x000fe20000300000 */
.L_x_20:
[----:B------:R-:W0:Y:S01]  /*1520*/  S2UR UR5, SR_CgaCtaId ;  /* 0x00000000000579c3 */ /* 0x000e220000008800 */
[----:B------:R-:W-:Y:S01]  /*1530*/  UMOV UR4, 0x400 ;  /* 0x0000040000047882 */ /* 0x000fe20000000000 */
[----:B------:R-:W-:Y:S01]  /*1540*/  SHF.L.U32 R3, R5, 0x1f, RZ ;  /* 0x0000001f05037819 */ /* 0x000fe200000006ff */
[----:B0-----:R-:W-:-:S04]  /*1550*/  ULEA UR11, UR5, UR4, 0x18 ;  /* 0x00000004050b7291 */ /* 0x001fc8000f8ec03f */
[----:B------:R-:W-:-:S09]  /*1560*/  ULEA UR4, UR8, UR11, 0x3 ;  /* 0x0000000b08047291 */ /* 0x000fd2000f8e183f */
[----:B------:R0:W1:Y:S01]  /*1570*/  SYNCS.PHASECHK.TRANS64.TRYWAIT P1, [UR4], R3 ;  /* 0x00000003ff0075a7 */ /* 0x0000620008020144 */
[----:B------:R-:W-:Y:S05]  /*1580*/  @!P0 BRA `(.L_x_21) ;  /* 0x0000000000048947 */ /* 0x000fea0003800000 */
[----:B------:R-:W-:Y:S01]  /*1590*/  BPT.TRAP 0x1 ;  /* 0x000000040000795c */ /* 0x000fe20000300000 */
.L_x_21:
[----:B-1----:R-:W-:Y:S05]  /*15a0*/  @P1 BRA `(.L_x_22) ;  /* 0x0000000000081947 */ /* 0x002fea0003800000 */
[----:B------:R-:W1:Y:S02]  /*15b0*/  SYNCS.PHASECHK.TRANS64.TRYWAIT P1, [UR4], R3 ;  /* 0x00000003ff0075a7 */ /* 0x000e640008020144 */
[----:B-1----:R-:W-:Y:S05]  /*15c0*/  @!P1 BRA `(.L_x_23) ;  /* 0x000000a000649947 */ /* 0x002fea0003800000 */
.L_x_22:
[----:B------:R-:W-:Y:S01]  /*15d0*/  ULEA UR4, UR8, UR41, 0x9 ;  /* 0x0000002908047291 */ /* 0x000fe2000f8e483f */
[----:B------:R-:W-:Y:S01]  /*15e0*/  WARPGROUP.ARRIVE ;  /* 0x00000000000079c5 */ /* 0x000fe20000000000 */
[----:B------:R-:W-:Y:S01]  /*15f0*/  ULEA UR6, UR8, UR10, 0xa ;  /* 0x0000000a08067291 */ /* 0x000fe2000f8e503f */
[----:B------:R-:W-:Y:S01]  /*1600*/  UMOV UR5, 0x80000020 ;  /* 0x8000002000057882 */ /* 0x000fe20000000000 */
[----:B------:R-:W-:-:S07]  /*1610*/  UMOV UR7, 0x80000020 ;  /* 0x8000002000077882 */ /* 0x000fce0000000000 */
[----:B------:R-:W-:Y:S01]  /*1620*/  HGMMA.64x256x16.F32.BF16 R24, gdesc[UR4], R24, gsb0 ;  /* 0x03e00000041879f0 */ /* 0x000fe20008001818 */
        /* <DEDUP_REMOVED lines=10> */
[----:B------:R-:W-:Y:S01]  /*16d0*/  BPT.TRAP 0x1 ;  /* 0x000000040000795c */ /* 0x000fe20000300000 */
.L_x_24:
[----:B------:R-:W-:Y:S01]  /*16e0*/  ULEA UR4, UR9, UR11, 0x3 ;  /* 0x0000000b09047291 */ /* 0x000fe2000f8e183f */
[----:B------:R-:W-:-:S03]  /*16f0*/  ISETP.GT.U32.AND P1, PT, R19, 0x1, PT ;  /* 0x000000011300780c */ /* 0x000fc60003f24070 */
[----:B------:R-:W-:-:S04]  /*1700*/  UIADD3 UR4, UR4, 0x48, URZ ;  /* 0x0000004804047890 */ /* 0x000fc8000fffe03f */
[----:B------:R-:W-:-:S09]  /*1710*/  UPRMT UR4, URZ, 0x654, UR4 ;  /* 0x000006543f047896 */ /* 0x000fd20008000004 */
[----:B------:R-:W-:Y:S01]  /*1720*/  SYNCS.ARRIVE.TRANS64.RED.A1T0 RZ, [UR4], RZ ;  /* 0x000000ffffff79a7 */ /* 0x000fe20008100404 */
[----:B------:R-:W-:Y:S05]  /*1730*/  @P1 BRA `(.L_x_25) ;  /* 0x0000000000041947 */ /* 0x000fea0003800000 */
[----:B------:R-:W-:Y:S01]  /*1740*/  BPT.TRAP 0x1 ;  /* 0x000000040000795c */ /* 0x000fe20000300000 */
.L_x_25:
[----:B------:R-:W-:Y:S01]  /*1750*/  UIADD3 UR8, UR8, 0x1, URZ ;  /* 0x0000000108087890 */ /* 0x000fe2000fffe03f */
[C---:B------:R-:W-:Y:S01]  /*1760*/  ISETP.GT.AND P1, PT, R0.reuse, 0x1, PT ;  /* 0x000000010000780c */ /* 0x040fe20003f24270 */
[----:B------:R-:W-:Y:S01]  /*1770*/  UIADD3 UR9, UR9, 0x1, URZ ;  /* 0x0000000109097890 */ /* 0x000fe2000fffe03f */
[----:B------:R-:W-:Y:S01]  /*1780*/  VIADD R0, R0, 0xffffffff ;  /* 0xffffffff00007836 */ /* 0x000fe20000000000 */
[----:B------:R-:W-:Y:S02]  /*1790*/  UISETP.NE.AND UP0, UPT, UR8, 0x9, UPT ;  /* 0x000000090800788c */ /* 0x000fe4000bf05270 */
[----:B------:R-:W-:Y:S02]  /*17a0*/  UISETP.NE.AND UP1, UPT, UR9, 0x9, UPT ;  /* 0x000000090900788c */ /* 0x000fe4000bf25270 */
[----:B------:R-:W-:Y:S02]  /*17b0*/  USEL UR4, URZ, 0x1, UP0 ;  /* 0x000000013f047887 */ /* 0x000fe40008000000 */
[----:B------:R-:W-:-:S02]  /*17c0*/  USEL UR8, UR8, URZ, UP0 ;  /* 0x0000003f08087287 */ /* 0x000fc40008000000 */
[----:B------:R-:W-:Y:S02]  /*17d0*/  USEL UR9, UR9, URZ, UP1 ;  /* 0x0000003f09097287 */ /* 0x000fe40008800000 */
[----:B------:R-:W-:Y:S01]  /*17e0*/  LOP3.LUT R5, R5, UR4, RZ, 0x3c, !PT ;  /* 0x0000000405057c12 */ /* 0x000fe2000f8e3cff */
[----:B------:R-:W-:Y:S09]  /*17f0*/  @P1 BRA `(.L_x_26) ;  /* 0xfffffffc00401947 */ /* 0x000ff2000383ffff */
.L_x_19:
[----:B------:R-:W2:Y:S02]  /*1800*/  LDC R0, c[0x0][0x28c] ;  /* 0x0000a300ff007b82 */ /* 0x000ea40000000800 */
[----:B--2---:R-:W-:-:S13]  /*1810*/  ISETP.GE.AND P1, PT, R0, 0x1, PT ;  /* 0x000000010000780c */ /* 0x004fda0003f26270 */
[----:B------:R-:W-:Y:S05]  /*1820*/  @!P1 BRA `(.L_x_27) ;  /* 0x0000000000489947 */ /* 0x000fea0003800000 */
[----:B------:R-:W-:Y:S05]  /*1830*/  @!P0 BRA `(.L_x_28) ;  /* 0x0000000000048947 */ /* 0x000fea0003800000 */
[----:B------:R-:W-:Y:S01]  /*1840*/  BPT.TRAP 0x1 ;  /* 0x000000040000795c */ /* 0x000fe20000300000 */
.L_x_28:
[----:B------:R-:W2:Y:S01]  /*1850*/  S2UR UR7, SR_CgaCtaId ;  /* 0x00000000000779c3 */ /* 0x000ea20000008800 */
[----:B------:R-:W-:Y:S01]  /*1860*/  UISETP.LT.AND UP0, UPT, UR40, 0x1, UPT ;  /* 0x000000012800788c */ /* 0x000fe2000bf01270 */
[----:B------:R-:W-:-:S03]  /*1870*/  ISETP.GT.U32.AND P0, PT, R19, 0x1, PT ;  /* 0x000000011300780c */ /* 0x000fc60003f04070 */
[----:B------:R-:W-:-:S04]  /*1880*/  USEL UR6, UR40, 0x1, UP0 ;  /* 0x0000000128067887 */ /* 0x000fc80008000000 */
[----:B------:R-:W-:-:S04]  /*1890*/  UIADD3 UR6, UR39, UR40, -UR6 ;  /* 0x0000002827067290 */ /* 0x000fc8000fffe806 */
[----:B------:R-:W-:-:S04]  /*18a0*/  UIMAD.WIDE.U32 UR4, UR6, 0x38e38e39, URZ ;  /* 0x38e38e39060478a5 */ /* 0x000fc8000f8e003f */
[----:B------:R-:W-:-:S03]  /*18b0*/  USHF.R.U32.HI UR4, URZ, 0x1, UR5 ;  /* 0x000000013f047899 */ /* 0x000fc60008011605 */
[----:B------:R-:W-:Y:S01]  /*18c0*/  UMOV UR5, 0x400 ;  /* 0x0000040000057882 */ /* 0x000fe20000000000 */
[----:B------:R-:W-:Y:S02]  /*18d0*/  UIMAD UR6, UR4, -0x9, UR6 ;  /* 0xfffffff7040678a4 */ /* 0x000fe4000f8e0206 */
[----:B--2---:R-:W-:-:S04]  /*18e0*/  ULEA UR5, UR7, UR5, 0x18 ;  /* 0x0000000507057291 */ /* 0x004fc8000f8ec03f */
[----:B------:R-:W-:-:S04]  /*18f0*/  ULEA UR6, UR6, UR5, 0x3 ;  /* 0x0000000506067291 */ /* 0x000fc8000f8e183f */
[----:B------:R-:W-:-:S04]  /*1900*/  UIADD3 UR6, UR6, 0x48, URZ ;  /* 0x0000004806067890 */ /* 0x000fc8000fffe03f */
[----:B------:R-:W-:-:S09]  /*1910*/  UPRMT UR6, URZ, 0x654, UR6 ;  /* 0x000006543f067896 */ /* 0x000fd20008000006 */
[----:B------:R-:W-:Y:S01]  /*1920*/  SYNCS.ARRIVE.TRANS64.RED.A1T0 RZ, [UR6], RZ ;  /* 0x000000ffffff79a7 */ /* 0x000fe20008100406 */
[----:B------:R-:W-:Y:S05]  /*1930*/  @P0 BRA `(.L_x_27) ;  /* 0x0000000000040947 */ /* 0x000fea0003800000 */
[----:B------:R-:W-:Y:S01]  /*1940*/  BPT.TRAP 0x1 ;  /* 0x000000040000795c */ /* 0x000fe20000300000 */
.L_x_27:
[----:B------:R-:W2:Y:S01]  /*1950*/  LDC R7, c[0x0][0x288] ;  /* 0x0000a200ff077b82 */ /* 0x000ea20000000800 */
[----:B01----:R-:W-:Y:S01]  /*1960*/  SHF.R.U32.HI R3, RZ, 0x2, R18 ;  /* 0x00000002ff037819 */ /* 0x003fe20000011612 */
[----:B------:R-:W-:Y:S01]  /*1970*/  UIADD3 UR39, UR40, UR39, URZ ;  /* 0x0000002728277290 */ /* 0x000fe2000fffe03f */
[C---:B------:R-:W-:Y:S01]  /*1980*/  LOP3.LUT R4, R18.reuse, 0x60, RZ, 0xc0, !PT ;  /* 0x0000006012047812 */ /* 0x040fe200078ec0ff */
[----:B------:R-:W-:Y:S01]  /*1990*/  ULDC UR7, c[0x0][0x284] ;  /* 0x0000a10000077ab9 */ /* 0x000fe20000000800 */
[----:B------:R-:W-:Y:S01]  /*19a0*/  LOP3.LUT R3, R3, 0x7, RZ, 0xc0, !PT ;  /* 0x0000000703037812 */ /* 0x000fe200078ec0ff */
[----:B------:R-:W-:Y:S01]  /*19b0*/  UISETP.GT.U32.AND UP0, UPT, UR39, 0x8, UPT ;  /* 0x000000082700788c */ /* 0x000fe2000bf04070 */
[----:B------:R-:W-:Y:S01]  /*19c0*/  SHF.R.U32.HI R10, RZ, 0x1, R4 ;  /* 0x00000001ff0a7819 */ /* 0x000fe20000011604 */
[----:B------:R-:W-:Y:S01]  /*19d0*/  IMAD.SHL.U32 R4, R18, 0x2, RZ ;  /* 0x0000000212047824 */ /* 0x000fe200078e00ff */
[----:B------:R-:W-:Y:S01]  /*19e0*/  LOP3.LUT R0, R22, 0x1, RZ, 0xc0, !PT ;  /* 0x0000000116007812 */ /* 0x000fe200078ec0ff */
[----:B------:R-:W-:Y:S01]  /*19f0*/  UISETP.LT.U32.AND UP0, UPT, UR40, 0x9, UP0 ;  /* 0x000000092800788c */ /* 0x000fe20008701070 */
[----:B------:R-:W-:Y:S01]  /*1a00*/  IADD3 R5, RZ, -R10, -R3 ;  /* 0x8000000aff057210 */ /* 0x000fe20007ffe803 */
[----:B------:R-:W-:Y:S01]  /*1a10*/  UISETP.GE.U32.AND UP1, UPT, UR40, 0x9, UPT ;  /* 0x000000092800788c */ /* 0x000fe2000bf26070 */
[----:B------:R-:W-:Y:S01]  /*1a20*/  LOP3.LUT R9, R4, 0x6, RZ, 0xc0, !PT ;  /* 0x0000000604097812 */ /* 0x000fe200078ec0ff */
[C---:B------:R-:W-:Y:S01]  /*1a30*/  IMAD.SHL.U32 R6, R0.reuse, 0x40, RZ ;  /* 0x0000004000067824 */ /* 0x040fe200078e00ff */
[----:B------:R-:W-:Y:S01]  /*1a40*/  SHF.R.S32.HI R21, RZ, 0x1f, R23 ;  /* 0x0000001fff157819 */ /* 0x000fe20000011417 */
[----:B------:R-:W-:Y:S01]  /*1a50*/  IMAD R11, R0, -0x40, R5 ;  /* 0xffffffc0000b7824 */ /* 0x000fe200078e0205 */
[----:B------:R-:W-:Y:S01]  /*1a60*/  LOP3.LUT R0, R18, 0x3, RZ, 0xc0, !PT ;  /* 0x0000000312007812 */ /* 0x000fe200078ec0ff */
[----:B------:R-:W-:Y:S01]  /*1a70*/  ULDC.64 UR8, c[0x0][0x5d0] ;  /* 0x0001740000087ab9 */ /* 0x000fe20000000a00 */
[----:B------:R-:W-:Y:S01]  /*1a80*/  PRMT R8, R9, 0x6540, R152 ;  /* 0x0000654009087816 */ /* 0x000fe20000000098 */
[----:B------:R-:W-:Y:S01]  /*1a90*/  IMAD.SHL.U32 R152, R152, 0x100, RZ ;  /* 0x0000010098987824 */ /* 0x000fe200078e00ff */
[----:B------:R-:W-:Y:S01]  /*1aa0*/  UIMAD.WIDE.U32 UR4, UR39, 0x38e38e39, URZ ;  /* 0x38e38e39270478a5 */ /* 0x000fe2000f8e003f */
[----:B------:R-:W-:Y:S01]  /*1ab0*/  IMAD R4, R21, UR8, RZ ;  /* 0x0000000815047c24 */ /* 0x000fe2000f8e02ff */
[----:B------:R-:W-:Y:S01]  /*1ac0*/  USEL UR6, URZ, 0x1, !UP0 ;  /* 0x000000013f067887 */ /* 0x000fe2000c000000 */
[----:B--2---:R-:W-:Y:S01]  /*1ad0*/  IMAD R13, R0, -0x2, R7 ;  /* 0xfffffffe000d7824 */ /* 0x004fe200078e0207 */
[----:B------:R-:W-:Y:S01]  /*1ae0*/  ISETP.GE.AND P0, PT, R152, R7, PT ;  /* 0x000000079800720c */ /* 0x000fe20003f06270 */
[C---:B------:R-:W-:Y:S01]  /*1af0*/  IMAD.SHL.U32 R0, R153.reuse, 0x80, RZ ;  /* 0x0000008099007824 */ /* 0x040fe200078e00ff */
[----:B------:R-:W-:Y:S01]  /*1b00*/  SHF.R.S32.HI R9, RZ, 0x1f, R8 ;  /* 0x0000001fff097819 */ /* 0x000fe20000011408 */
[----:B------:R-:W-:Y:S01]  /*1b10*/  USHF.R.U32.HI UR4, URZ, 0x1, UR5 ;  /* 0x000000013f047899 */ /* 0x000fe20008011605 */
[----:B------:R-:W-:Y:S01]  /*1b20*/  LOP3.LUT R3, R6, 0x40, R3, 0xe2, !PT ;  /* 0x0000004006037812 */ /* 0x000fe200078ee203 */
[----:B------:R-:W-:Y:S01]  /*1b30*/  ULOP3.LUT UR38, UR38, UR6, URZ, 0x3c, !UPT ;  /* 0x0000000626267292 */ /* 0x000fe2000f8e3c3f */
[C---:B------:R-:W-:Y:S01]  /*1b40*/  ISETP.GE.OR P0, PT, R0.reuse, UR7, P0 ;  /* 0x0000000700007c0c */ /* 0x040fe20008706670 */
[----:B------:R-:W-:Y:S01]  /*1b50*/  IMAD.WIDE R6, R153, 0x80, RZ ;  /* 0x0000008099067825 */ /* 0x000fe200078e02ff */
[----:B------:R-:W-:Y:S01]  /*1b60*/  UIMAD UR39, UR4, -0x9, UR39 ;  /* 0xfffffff7042778a4 */ /* 0x000fe2000f8e0227 */
[----:B------:R-:W-:Y:S01]  /*1b70*/  IADD3 R0, -R0, UR7, R11 ;  /* 0x0000000700007c10 */ /* 0x000fe2000fffe10b */
[----:B------:R-:W-:Y:S01]  /*1b80*/  @UP1 ULOP3.LUT UR38, UR38, 0x1, UR4, 0x78, !UPT ;  /* 0x0000000126261892 */ /* 0x000fe2000f8e7804 */
[C---:B------:R-:W-:Y:S01]  /*1b90*/  IMAD R15, R23.reuse, UR9, R4 ;  /* 0x00000009170f7c24 */ /* 0x040fe2000f8e0204 */
[----:B------:R-:W-:Y:S01]  /*1ba0*/  LOP3.LUT R167, R6, R3, R10, 0xfe, !PT ;  /* 0x0000000306a77212 */ /* 0x000fe200078efe0a */
[----:B------:R-:W-:-:S04]  /*1bb0*/  IMAD.WIDE.U32 R4, R23, UR8, R8 ;  /* 0x0000000817047c25 */ /* 0x000fc8000f8e0008 */
[----:B------:R-:W-:Y:S02]  /*1bc0*/  IMAD.IADD R5, R5, 0x1, R15 ;  /* 0x0000000105057824 */ /* 0x000fe400078e020f */
[----:B------:R-:W-:Y:S02]  /*1bd0*/  IMAD.IADD R3, R13, 0x1, -R152 ;  /* 0x000000010d037824 */ /* 0x000fe400078e0a98 */
[----:B------:R-:W-:Y:S01]  /*1be0*/  IMAD.MOV.U32 R153, RZ, RZ, -0x1 ;  /* 0xffffffffff997424 */ /* 0x000fe200078e00ff */
[----:B------:R-:W-:Y:S06]  /*1bf0*/  @P0 BRA `(.L_x_29) ;  /* 0x0000007800dc0947 */ /* 0x000fec0003800000 */
[----:B------:R-:W0:Y:S01]  /*1c00*/  LDC.64 R10, c[0x0][0x5c8] ;  /* 0x00017200ff0a7b82 */ /* 0x000e220000000a00 */
[----:B-----5:R-:W-:Y:S01]  /*1c10*/  FSETP.NEU.AND P0, PT, R155, RZ, PT ;  /* 0x000000ff9b00720b */ /* 0x020fe20003f0d000 */
[----:B------:R-:W-:Y:S01]  /*1c20*/  BSSY B0, `(.L_x_29) ;  /* 0x00007b4000007945 */ /* 0x000fe20003800000 */
[----:B------:R-:W-:-:S04]  /*1c30*/  ISETP.GT.AND P2, PT, R3, RZ, PT ;  /* 0x000000ff0300720c */ /* 0x000fc80003f44270 */
[----:B------:R-:W-:Y:S01]  /*1c40*/  ISETP.GT.AND P1, PT, R0, RZ, P2 ;  /* 0x000000ff0000720c */ /* 0x000fe20001724270 */
[-C--:B0-----:R-:W-:Y:S02]  /*1c50*/  IMAD R12, R7, R10.reuse, RZ ;  /* 0x0000000a070c7224 */ /* 0x081fe400078e02ff */
[----:B------:R-:W-:-:S04]  /*1c60*/  IMAD.WIDE.U32 R160, R167, R10, R4 ;  /* 0x0000000aa7a07225 */ /* 0x000fc800078e0004 */
[----:B------:R-:W-:-:S04]  /*1c70*/  IMAD R5, R167, R11, R12 ;  /* 0x0000000ba7057224 */ /* 0x000fc800078e020c */
[----:B------:R-:W-:Y:S01]  /*1c80*/  IMAD.IADD R169, R161, 0x1, R5 ;  /* 0x00000001a1a97824 */ /* 0x000fe200078e0205 */
[----:B------:R-:W-:Y:S06]  /*1c90*/  @!P0 BRA `(.L_x_30) ;  /* 0x0000005400988947 */ /* 0x000fec0003800000 */
[----:B------:R-:W0:Y:S01]  /*1ca0*/  LDC.64 R14, c[0x0][0x5b8] ;  /* 0x00016e00ff0e7b82 */ /* 0x000e220000000a00 */
[----:B------:R-:W-:-:S07]  /*1cb0*/  ULDC.64 UR4, c[0x0][0x5c0] ;  /* 0x0001700000047ab9 */ /* 0x000fce0000000a00 */
[----:B------:R-:W1:Y:S08]  /*1cc0*/  LDC.64 R164, c[0x0][0x5b0] ;  /* 0x00016c00ffa47b82 */ /* 0x000e700000000a00 */
[----:B------:R-:W2:Y:S01]  /*1cd0*/  LDC.64 R12, c[0x0][0x5a8] ;  /* 0x00016a00ff0c7b82 */ /* 0x000ea20000000a00 */
[-C--:B0-----:R-:W-:Y:S02]  /*1ce0*/  IMAD R4, R21, R14.reuse, RZ ;  /* 0x0000000e15047224 */ /* 0x081fe400078e02ff */
[----:B------:R-:W-:-:S04]  /*1cf0*/  IMAD.WIDE.U32 R162, R23, R14, R8 ;  /* 0x0000000e17a27225 */ /* 0x000fc800078e0008 */
[----:B------:R-:W-:Y:S02]  /*1d00*/  IMAD R159, R23, R15, R4 ;  /* 0x0000000f179f7224 */ /* 0x000fe400078e0204 */
[-C--:B-1----:R-:W-:Y:S02]  /*1d10*/  IMAD R6, R7, R164.reuse, RZ ;  /* 0x000000a407067224 */ /* 0x082fe400078e02ff */
[----:B------:R-:W-:Y:S02]  /*1d20*/  IMAD.IADD R21, R163, 0x1, R159 ;  /* 0x00000001a3157824 */ /* 0x000fe400078e029f */
[----:B------:R-:W-:Y:S02]  /*1d30*/  IMAD.MOV.U32 R20, RZ, RZ, R162 ;  /* 0x000000ffff147224 */ /* 0x000fe400078e00a2 */
[C---:B------:R-:W-:Y:S02]  /*1d40*/  IMAD R161, R167.reuse, R165, R6 ;  /* 0x000000a5a7a17224 */ /* 0x040fe400078e0206 */
[----:B------:R-:W-:-:S04]  /*1d50*/  IMAD.WIDE.U32 R4, R167, R164, R20 ;  /* 0x000000a4a7047225 */ /* 0x000fc800078e0014 */
[----:B------:R-:W-:Y:S01]  /*1d60*/  IMAD.IADD R5, R5, 0x1, R161 ;  /* 0x0000000105057824 */ /* 0x000fe200078e02a1 */
[----:B--2---:R-:W-:-:S04]  /*1d70*/  LEA R6, P0, R4, R12, 0x1 ;  /* 0x0000000c04067211 */ /* 0x004fc800078008ff */
[----:B------:R-:W-:-:S05]  /*1d80*/  LEA.HI.X R7, R4, R13, R5, 0x1, P0 ;  /* 0x0000000d04077211 */ /* 0x000fca00000f0c05 */
[----:B------:R0:W2:Y:S01]  /*1d90*/  @P1 LDG.E.LTC128B.U16 R15, desc[UR36][R6.64] ;  /* 0x00000024060f1981 */ /* 0x0000a2000c1e1520 */
[----:B------:R-:W-:Y:S01]  /*1da0*/  IMAD.WIDE.U32 R156, R167, R164, R8 ;  /* 0x000000a4a79c7225 */ /* 0x000fe200078e0008 */
[----:B------:R-:W-:Y:S03]  /*1db0*/  BSSY B1, `(.L_x_31) ;  /* 0x0000013000017945 */ /* 0x000fe60003800000 */
[----:B------:R-:W-:Y:S02]  /*1dc0*/  IMAD.IADD R157, R161, 0x1, R157 ;  /* 0x00000001a19d7824 */ /* 0x000fe400078e029d */
[----:B------:R-:W-:-:S04]  /*1dd0*/  IMAD.WIDE.U32 R156, R23, R14, R156 ;  /* 0x0000000e179c7225 */ /* 0x000fc800078e009c */
[----:B0-----:R-:W-:Y:S01]  /*1de0*/  IMAD.IADD R7, R159, 0x1, R157 ;  /* 0x000000019f077824 */ /* 0x001fe200078e029d */
[----:B------:R-:W-:Y:S02]  /*1df0*/  LEA R6, P4, R156, R12, 0x1 ;  /* 0x0000000c9c067211 */ /* 0x000fe400078808ff */
[----:B------:R-:W-:Y:S02]  /*1e00*/  SHF.L.U64.HI R157, R164, 0x3, R165 ;  /* 0x00000003a49d7819 */ /* 0x000fe400000102a5 */
[----:B------:R-:W-:Y:S01]  /*1e10*/  LEA.HI.X R7, R156, R13, R7, 0x1, P4 ;  /* 0x0000000d9c077211 */ /* 0x000fe200020f0c07 */
[----:B------:R-:W-:Y:S02]  /*1e20*/  IMAD.SHL.U32 R156, R164, 0x8, RZ ;  /* 0x00000008a49c7824 */ /* 0x000fe400078e00ff */
[----:B--2---:R-:W-:-:S04]  /*1e30*/  IMAD.U32 R4, R15, 0x10000, RZ ;  /* 0x000100000f047824 */ /* 0x004fc800078e00ff */
[----:B------:R-:W-:Y:S01]  /*1e40*/  FMUL R5, R4, R155 ;  /* 0x0000009b04057220 */ /* 0x000fe20000400000 */
[----:B------:R-:W-:-:S03]  /*1e50*/  LEA R4, P0, R160, UR4, 0x1 ;  /* 0x00000004a0047c11 */ /* 0x000fc6000f8008ff */
[----:B------:R-:W-:Y:S01]  /*1e60*/  FFMA R24, R24, R154, R5 ;  /* 0x0000009a18187223 */ /* 0x000fe20000000005 */
[----:B------:R-:W-:Y:S02]  /*1e70*/  LEA.HI.X R5, R160, UR5, R169, 0x1, P0 ;  /* 0x00000005a0057c11 */ /* 0x000fe400080f0ca9 */
[----:B------:R-:W-:Y:S02]  /*1e80*/  ISETP.GT.AND P0, PT, R3, 0x1, PT ;  /* 0x000000010300780c */ /* 0x000fe40003f04270 */
[----:B------:R-:W-:Y:S02]  /*1e90*/  F2FP.BF16.F32.PACK_AB R24, RZ, R24 ;  /* 0x00000018ff18723e */ /* 0x000fe400000010ff */
[----:B------:R-:W-:-:S03]  /*1ea0*/  ISETP.GT.AND P3, PT, R0, RZ, P0 ;  /* 0x000000ff0000720c */ /* 0x000fc60000764270 */
[----:B------:R0:W-:Y:S10]  /*1eb0*/  @P1 STG.E.U16 desc[UR36][R4.64], R24 ;  /* 0x0000001804001986 */ /* 0x0001f4000c101524 */
[----:B------:R-:W-:Y:S05]  /*1ec0*/  @!P3 BRA `(.L_x_32) ;  /* 0x000000000004b947 */ /* 0x000fea0003800000 */
[----:B------:R1:W5:Y:S02]  /*1ed0*/  LDG.E.LTC128B.U16 R15, desc[UR36][R6.64+0x2] ;  /* 0x00000224060f7981 */ /* 0x000364000c1e1520 */
.L_x_32:
[----:B------:R-:W-:Y:S05]  /*1ee0*/  BSYNC B1 ;  /* 0x0000000000017941 */ /* 0x000fea0003800000 */
.L_x_31:
[----:B-----5:R-:W-:Y:S01]  /*1ef0*/  IMAD.U32 R20, R15, 0x10000, RZ ;  /* 0x000100000f147824 */ /* 0x020fe200078e00ff */
[----:B------:R-:W-:Y:S01]  /*1f00*/  ISETP.GT.AND P2, PT, R0, 0x8, P2 ;  /* 0x000000080000780c */ /* 0x000fe20001744270 */
[----:B------:R-:W-:Y:S01]  /*1f10*/  IMAD.WIDE.U32 R156, R167, R164, R156 ;  /* 0x000000a4a79c7225 */ /* 0x000fe200078e009c */
[----:B------:R-:W-:-:S03]  /*1f20*/  PRMT R152, R15, 0x7610, R152 ;  /* 0x000076100f987816 */ /* 0x000fc60000000098 */
[----:B------:R-:W-:Y:S01]  /*1f30*/  FMUL R20, R20, R155 ;  /* 0x0000009b14147220 */ /* 0x000fe20000400000 */
[----:B------:R-:W-:Y:S01]  /*1f40*/  IMAD.IADD R161, R161, 0x1, R157 ;  /* 0x00000001a1a17824 */ /* 0x000fe200078e029d */
[----:B------:R-:W-:Y:S02]  /*1f50*/  IADD3 R162, P1, R162, R156, RZ ;  /* 0x0000009ca2a27210 */ /* 0x000fe40007f3e0ff */
[----:B------:R-:W-:-:S03]  /*1f60*/  FFMA R25, R25, R154, R20 ;  /* 0x0000009a19197223 */ /* 0x000fc60000000014 */
[----:B------:R-:W-:Y:S02]  /*1f70*/  IMAD.X R21, R161, 0x1, R21, P1 ;  /* 0x00000001a1157824 */ /* 0x000fe400008e0615 */
[----:B------:R-:W-:Y:S02]  /*1f80*/  F2FP.BF16.F32.PACK_AB R25, RZ, R25 ;  /* 0x00000019ff19723e */ /* 0x000fe400000010ff */
[C---:B------:R-:W-:Y:S02]  /*1f90*/  LEA R20, P1, R162.reuse, R12, 0x1 ;  /* 0x0000000ca2147211 */ /* 0x040fe400078208ff */
[----:B------:R-:W-:Y:S02]  /*1fa0*/  PRMT R157, R25, 0x7610, R157 ;  /* 0x00007610199d7816 */ /* 0x000fe4000000009d */
[----:B------:R-:W-:-:S03]  /*1fb0*/  LEA.HI.X R21, R162, R13, R21, 0x1, P1 ;  /* 0x0000000da2157211 */ /* 0x000fc600008f0c15 */
[----:B------:R2:W-:Y:S04]  /*1fc0*/  @P3 STG.E.U16 desc[UR36][R4.64+0x2], R157 ;  /* 0x0000029d04003986 */ /* 0x0005e8000c101524 */
[----:B------:R-:W0:Y:S01]  /*1fd0*/  @P2 LDG.E.LTC128B.U16 R152, desc[UR36][R20.64] ;  /* 0x0000002414982981 */ /* 0x000e22000c1e1520 */
[----:B------:R-:W-:Y:S01]  /*1fe0*/  IADD3 R8, P1, R8, R156, RZ ;  /* 0x0000009c08087210 */ /* 0x000fe20007f3e0ff */
[----:B------:R-:W-:Y:S01]  /*1ff0*/  BSSY B1, `(.L_x_33) ;  /* 0x0000011000017945 */ /* 0x000fe20003800000 */
[----:B------:R-:W-:Y:S02]  /*2000*/  SHF.L.U64.HI R11, R10, 0x4, R11 ;  /* 0x000000040a0b7819 */ /* 0x000fe4000001020b */
[----:B------:R-:W-:Y:S01]  /*2010*/  ISETP.GT.AND P0, PT, R0, 0x8, P0 ;  /* 0x000000080000780c */ /* 0x000fe20000704270 */
[----:B------:R-:W-:Y:S01]  /*2020*/  IMAD.X R9, R9, 0x1, R161, P1 ;  /* 0x0000000109097824 */ /* 0x000fe200008e06a1 */
[----:B------:R-:W-:Y:S01]  /*2030*/  LEA R10, P1, R10, R4, 0x4 ;  /* 0x000000040a0a7211 */ /* 0x000fe200078220ff */
[----:B------:R-:W-:-:S04]  /*2040*/  IMAD.WIDE.U32 R14, R23, R14, R8 ;  /* 0x0000000e170e7225 */ /* 0x000fc800078e0008 */
[----:B------:R-:W-:Y:S01]  /*2050*/  IMAD.X R11, R11, 0x1, R5, P1 ;  /* 0x000000010b0b7824 */ /* 0x000fe200008e0605 */
[----:B------:R-:W-:Y:S01]  /*2060*/  LEA R8, P3, R14, R12, 0x1 ;  /* 0x0000000c0e087211 */ /* 0x000fe200078608ff */
[----:B------:R-:W-:-:S05]  /*2070*/  IMAD.IADD R9, R159, 0x1, R15 ;  /* 0x000000019f097824 */ /* 0x000fca00078e020f */
[----:B------:R-:W-:Y:S01]  /*2080*/  LEA.HI.X R9, R14, R13, R9, 0x1, P3 ;  /* 0x0000000d0e097211 */ /* 0x000fe200018f0c09 */
[----:B0-----:R-:W-:-:S04]  /*2090*/  IMAD.U32 R24, R152, 0x10000, RZ ;  /* 0x0001000098187824 */ /* 0x001fc800078e00ff */
[----:B------:R-:W-:-:S04]  /*20a0*/  FMUL R25, R24, R155 ;  /* 0x0000009b18197220 */ /* 0x000fc80000400000 */
[----:B------:R-:W-:-:S05]  /*20b0*/  FFMA R25, R26, R154, R25 ;  /* 0x0000009a1a197223 */ /* 0x000fca0000000019 */
[----:B------:R-:W-:-:S05]  /*20c0*/  F2FP.BF16.F32.PACK_AB R25, RZ, R25 ;  /* 0x00000019ff19723e */ /* 0x000fca00000010ff */
[----:B------:R2:W-:Y:S01]  /*20d0*/  @P2 STG.E.U16 desc[UR36][R10.64], R25 ;  /* 0x000000190a002986 */ /* 0x0005e2000c101524 */
[----:B------:R-:W-:Y:S05]  /*20e0*/  @!P0 BRA `(.L_x_34) ;  /* 0x0000000000048947 */ /* 0x000fea0003800000 */
[----:B------:R0:W5:Y:S02]  /*20f0*/  LDG.E.LTC128B.U16 R152, desc[UR36][R8.64+0x2] ;  /* 0x0000022408987981 */ /* 0x000164000c1e1520 */
.L_x_34:
[----:B------:R-:W-:Y:S05]  /*2100*/  BSYNC B1 ;  /* 0x0000000000017941 */ /* 0x000fea0003800000 */
.L_x_33:
[----:B-----5:R-:W-:Y:S01]  /*2110*/  IMAD.U32 R12, R152, 0x10000, RZ ;  /* 0x00010000980c7824 */ /* 0x020fe200078e00ff */
[----:B------:R-:W-:Y:S01]  /*2120*/  ISETP.GT.AND P1, PT, R3, 0x8, PT ;  /* 0x000000080300780c */ /* 0x000fe20003f24270 */
[----:B------:R-:W-:Y:S02]  /*2130*/  BSSY B1, `(.L_x_35) ;  /* 0x0000008000017945 */ /* 0x000fe40003800000 */
[----:B------:R-:W-:Y:S01]  /*2140*/  FMUL R12, R12, R155 ;  /* 0x0000009b0c0c7220 */ /* 0x000fe20000400000 */
[----:B------:R-:W-:-:S03]  /*2150*/  ISETP.GT.AND P2, PT, R0, RZ, P1 ;  /* 0x000000ff0000720c */ /* 0x000fc60000f44270 */
[----:B------:R-:W-:-:S05]  /*2160*/  FFMA R12, R27, R154, R12 ;  /* 0x0000009a1b0c7223 */ /* 0x000fca000000000c */
[----:B------:R-:W-:-:S05]  /*2170*/  F2FP.BF16.F32.PACK_AB R12, RZ, R12 ;  /* 0x0000000cff0c723e */ /* 0x000fca00000010ff */
[----:B------:R3:W-:Y:S01]  /*2180*/  @P0 STG.E.U16 desc[UR36][R10.64+0x2], R12 ;  /* 0x0000020c0a000986 */ /* 0x0007e2000c101524 */
[----:B------:R-:W-:Y:S05]  /*2190*/  @!P2 BRA `(.L_x_36) ;  /* 0x000000000004a947 */ /* 0x000fea0003800000 */
[----:B------:R4:W5:Y:S02]  /*21a0*/  LDG.E.LTC128B.U16 R152, desc[UR36][R6.64+0x10] ;  /* 0x0000102406987981 */ /* 0x000964000c1e1520 */
.L_x_36:
[----:B------:R-:W-:Y:S05]  /*21b0*/  BSYNC B1 ;  /* 0x0000000000017941 */ /* 0x000fea0003800000 */
.L_x_35:
[----:B---3-5:R-:W-:Y:S01]  /*21c0*/  IMAD.U32 R12, R152, 0x10000, RZ ;  /* 0x00010000980c7824 */ /* 0x028fe200078e00ff */
        /* <DEDUP_REMOVED lines=9> */
.L_x_38:
[----:B------:R-:W-:Y:S05]  /*2260*/  BSYNC B1 ;  /* 0x0000000000017941 */ /* 0x000fea0003800000 */
.L_x_37:
[----:B-----5:R-:W-:Y:S01]  /*2270*/  IMAD.U32 R12, R152, 0x10000, RZ ;  /* 0x00010000980c7824 */ /* 0x020fe200078e00ff */
[----:B------:R-:W-:Y:S01]  /*2280*/  ISETP.GT.AND P1, PT, R0, 0x8, P1 ;  /* 0x000000080000780c */ /* 0x000fe20000f24270 */
[----:B------:R-:W-:Y:S02]  /*2290*/  BSSY B1, `(.L_x_39) ;  /* 0x0000007000017945 */ /* 0x000fe40003800000 */
[----:B------:R-:W-:-:S04]  /*22a0*/  FMUL R12, R12, R155 ;  /* 0x0000009b0c0c7220 */ /* 0x000fc80000400000 */
[----:B------:R-:W-:-:S05]  /*22b0*/  FFMA R12, R29, R154, R12 ;  /* 0x0000009a1d0c7223 */ /* 0x000fca000000000c */
[----:B------:R-:W-:-:S05]  /*22c0*/  F2FP.BF16.F32.PACK_AB R12, RZ, R12 ;  /* 0x0000000cff0c723e */ /* 0x000fca00000010ff */
[----:B------:R0:W-:Y:S01]  /*22d0*/  @P3 STG.E.U16 desc[UR36][R4.64+0x12], R12 ;  /* 0x0000120c04003986 */ /* 0x0001e2000c101524 */
[----:B------:R-:W-:Y:S05]  /*22e0*/  @!P1 BRA `(.L_x_40) ;  /* 0x0000000000049947 */ /* 0x000fea0003800000 */
[----:B------:R0:W5:Y:S02]  /*22f0*/  LDG.E.LTC128B.U16 R152, desc[UR36][R8.64+0x10] ;  /* 0x0000102408987981 */ /* 0x000164000c1e1520 */
.L_x_40:
[----:B------:R-:W-:Y:S05]  /*2300*/  BSYNC B1 ;  /* 0x0000000000017941 */ /* 0x000fea0003800000 */
.L_x_39:
[----:B0----5:R-:W-:Y:S01]  /*2310*/  IMAD.U32 R12, R152, 0x10000, RZ ;  /* 0x00010000980c7824 */ /* 0x021fe200078e00ff */
[----:B------:R-:W-:Y:S01]  /*2320*/  ISETP.GT.AND P0, PT, R0, 0x8, P0 ;  /* 0x000000080000780c */ /* 0x000fe20000704270 */
[----:B------:R-:W-:Y:S02]  /*2330*/  BSSY B1, `(.L_x_41) ;  /* 0x0000007000017945 */ /* 0x000fe40003800000 */
[----:B---3--:R-:W-:-:S04]  /*2340*/  FMUL R13, R12, R155 ;  /* 0x0000009b0c0d7220 */ /* 0x008fc80000400000 */
[----:B------:R-:W-:-:S05]  /*2350*/  FFMA R13, R30, R154, R13 ;  /* 0x0000009a1e0d7223 */ /* 0x000fca000000000d */
[----:B------:R-:W-:-:S05]  /*2360*/  F2FP.BF16.F32.PACK_AB R13, RZ, R13 ;  /* 0x0000000dff0d723e */ /* 0x000fca00000010ff */
[----:B------:R0:W-:Y:S01]  /*2370*/  @P1 STG.E.U16 desc[UR36][R10.64+0x10], R13 ;  /* 0x0000100d0a001986 */ /* 0x0001e2000c101524 */
[----:B------:R-:W-:Y:S05]  /*2380*/  @!P0 BRA `(.L_x_42) ;  /* 0x0000000000048947 */ /* 0x000fea0003800000 */
[----:B------:R3:W5:Y:S02]  /*2390*/  LDG.E.LTC128B.U16 R152, desc[UR36][R8.64+0x12] ;  /* 0x0000122408987981 */ /* 0x000764000c1e1520 */
.L_x_42:
[----:B------:R-:W-:Y:S05]  /*23a0*/  BSYNC B1 ;  /* 0x0000000000017941 */ /* 0x000fea0003800000 */
.L_x_41:
        /* <DEDUP_REMOVED lines=10> */
.L_x_44:
[----:B------:R-:W-:Y:S05]  /*2450*/  BSYNC B1 ;  /* 0x0000000000017941 */ /* 0x000fea0003800000 */
.L_x_43:
[----:B0----5:R-:W-:Y:S01]  /*2460*/  IMAD.U32 R12, R152, 0x10000, RZ ;  /* 0x00010000980c7824 */ /* 0x021fe200078e00ff */
        /* <DEDUP_REMOVED lines=9> */
.L_x_46:
[----:B------:R-:W-:Y:S05]  /*2500*/  BSYNC B1 ;  /* 0x0000000000017941 */ /* 0x000fea0003800000 */
.L_x_45:
        /* <DEDUP_REMOVED lines=9> */
.L_x_48:
[----:B------:R-:W-:Y:S05]  /*25a0*/  BSYNC B1 ;  /* 0x0000000000017941 */ /* 0x000fea0003800000 */
.L_x_47:
[----:B0----5:R-:W-:Y:S01]  /*25b0*/  IMAD.U32 R12, R152, 0x10000, RZ ;  /* 0x00010000980c7824 */ /* 0x021fe200078e00ff */
        /* <DEDUP_REMOVED lines=8> */
.L_x_50:
[----:B------:R-:W-:Y:S05]  /*2640*/  BSYNC B1 ;  /* 0x0000000000017941 */ /* 0x000fea0003800000 */
.L_x_49:
        /* <DEDUP_REMOVED lines=10> */
.L_x_52:
[----:B------:R-:W-:Y:S05]  /*26f0*/  BSYNC B1 ;  /* 0x0000000000017941 */ /* 0x000fea0003800000 */
.L_x_51:
        /* <DEDUP_REMOVED lines=10> */
.L_x_54:
[----:B------:R-:W-:Y:S05]  /*27a0*/  BSYNC B1 ;  /* 0x0000000000017941 */ /* 0x000fea0003800000 */
.L_x_53:
        /* <DEDUP_REMOVED lines=9> */
.L_x_56:
[----:B------:R-:W-:Y:S05]  /*2840*/  BSYNC B1 ;  /* 0x0000000000017941 */ /* 0x000fea0003800000 */
.L_x_55:
        /* <DEDUP_REMOVED lines=9> */
.L_x_58:
[----:B------:R-:W-:Y:S05]  /*28e0*/  BSYNC B1 ;  /* 0x0000000000017941 */ /* 0x000fea0003800000 */
.L_x_57:
        /* <DEDUP_REMOVED lines=10> */
.L_x_60:
[----:B------:R-:W-:Y:S05]  /*2990*/  BSYNC B1 ;  /* 0x0000000000017941 */ /* 0x000fea0003800000 */
.L_x_59:
        /* <DEDUP_REMOVED lines=10> */
.L_x_62:
[----:B------:R-:W-:Y:S05]  /*2a40*/  BSYNC B1 ;  /* 0x0000000000017941 */ /* 0x000fea0003800000 */
.L_x_61:
        /* <DEDUP_REMOVED lines=9> */
.L_x_64:
[----:B------:R-:W-:Y:S05]  /*2ae0*/  BSYNC B1 ;  /* 0x0000000000017941 */ /* 0x000fea0003800000 */
.L_x_63:
        /* <DEDUP_REMOVED lines=9> */
.L_x_66:
[----:B------:R-:W-:Y:S05]  /*2b80*/  BSYNC B1 ;  /* 0x0000000000017941 */ /* 0x000fea0003800000 */
.L_x_65:
        /* <DEDUP_REMOVED lines=10> */
.L_x_68:
[----:B------:R-:W-:Y:S05]  /*2c30*/  BSYNC B1 ;  /* 0x0000000000017941 */ /* 0x000fea0003800000 */
.L_x_67:
        /* <DEDUP_REMOVED lines=10> */
.L_x_70:
[----:B------:R-:W-:Y:S05]  /*2ce0*/  BSYNC B1 ;  /* 0x0000000000017941 */ /* 0x000fea0003800000 */
.L_x_69:
        /* <DEDUP_REMOVED lines=9> */
.L_x_72:
[----:B------:R-:W-:Y:S05]  /*2d80*/  BSYNC B1 ;  /* 0x0000000000017941 */ /* 0x000fea0003800000 */
.L_x_71:
        /* <DEDUP_REMOVED lines=9> */
.L_x_74:
[----:B------:R-:W-:Y:S05]  /*2e20*/  BSYNC B1 ;  /* 0x0000000000017941 */ /* 0x000fea0003800000 */
.L_x_73:
        /* <DEDUP_REMOVED lines=10> */
.L_x_76:
[----:B------:R-:W-:Y:S05]  /*2ed0*/  BSYNC B1 ;  /* 0x0000000000017941 */ /* 0x000fea0003800000 */
.L_x_75:
        /* <DEDUP_REMOVED lines=10> */
.L_x_78:
[----:B------:R-:W-:Y:S05]  /*2f80*/  BSYNC B1 ;  /* 0x0000000000017941 */ /* 0x000fea0003800000 */
.L_x_77:
        /* <DEDUP_REMOVED lines=9> */
.L_x_80:
[----:B------:R-:W-:Y:S05]  /*3020*/  BSYNC B1 ;  /* 0x0000000000017941 */ /* 0x000fea0003800000 */
.L_x_79:
        /* <DEDUP_REMOVED lines=9> */
.L_x_82:
[----:B------:R-:W-:Y:S05]  /*30c0*/  BSYNC B1 ;  /* 0x0000000000017941 */ /* 0x000fea0003800000 */
.L_x_81:
        /* <DEDUP_REMOVED lines=10> */
.L_x_84:
[----:B------:R-:W-:Y:S05]  /*3170*/  BSYNC B1 ;  /* 0x0000000000017941 */ /* 0x000fea0003800000 */
.L_x_83:
        /* <DEDUP_REMOVED lines=10> */
.L_x_86:
[----:B------:R-:W-:Y:S05]  /*3220*/  BSYNC B1 ;  /* 0x0000000000017941 */ /* 0x000fea0003800000 */
.L_x_85:
        /* <DEDUP_REMOVED lines=9> */
.L_x_88:
[----:B------:R-:W-:Y:S05]  /*32c0*/  BSYNC B1 ;  /* 0x0000000000017941 */ /* 0x000fea0003800000 */
.L_x_87:
        /* <DEDUP_REMOVED lines=9> */
.L_x_90:
[----:B------:R-:W-:Y:S05]  /*3360*/  BSYNC B1 ;  /* 0x0000000000017941 */ /* 0x000fea0003800000 */
.L_x_89:
        /* <DEDUP_REMOVED lines=10> */
.L_x_92:
[----:B------:R-:W-:Y:S05]  /*3410*/  BSYNC B1 ;  /* 0x0000000000017941 */ /* 0x000fea0003800000 */
.L_x_91:
        /* <DEDUP_REMOVED lines=10> */
.L_x_94:
[----:B------:R-:W-:Y:S05]  /*34c0*/  BSYNC B1 ;  /* 0x0000000000017941 */ /* 0x000fea0003800000 */
.L_x_93:
        /* <DEDUP_REMOVED lines=9> */
.L_x_96:
[----:B------:R-:W-:Y:S05]  /*3560*/  BSYNC B1 ;  /* 0x0000000000017941 */ /* 0x000fea0003800000 */
.L_x_95:
        /* <DEDUP_REMOVED lines=9> */
.L_x_98:
[----:B------:R-:W-:Y:S05]  /*3600*/  BSYNC B1 ;  /* 0x0000000000017941 */ /* 0x000fea0003800000 */
.L_x_97:
        /* <DEDUP_REMOVED lines=10> */
.L_x_100:
[----:B------:R-:W-:Y:S05]  /*36b0*/  BSYNC B1 ;  /* 0x0000000000017941 */ /* 0x000fea0003800000 */
.L_x_99:
        /* <DEDUP_REMOVED lines=10> */
.L_x_102:
[----:B------:R-:W-:Y:S05]  /*3760*/  BSYNC B1 ;  /* 0x0000000000017941 */ /* 0x000fea0003800000 */
.L_x_101:
        /* <DEDUP_REMOVED lines=9> */
.L_x_104:
[----:B------:R-:W-:Y:S05]  /*3800*/  BSYNC B1 ;  /* 0x0000000000017941 */ /* 0x000fea0003800000 */
.L_x_103:
        /* <DEDUP_REMOVED lines=9> */
.L_x_106:
[----:B------:R-:W-:Y:S05]  /*38a0*/  BSYNC B1 ;  /* 0x0000000000017941 */ /* 0x000fea0003800000 */
.L_x_105:
        /* <DEDUP_REMOVED lines=10> */
.L_x_108:
[----:B------:R-:W-:Y:S05]  /*3950*/  BSYNC B1 ;  /* 0x0000000000017941 */ /* 0x000fea0003800000 */
.L_x_107:
        /* <DEDUP_REMOVED lines=10> */
.L_x_110:
[----:B------:R-:W-:Y:S05]  /*3a00*/  BSYNC B1 ;  /* 0x0000000000017941 */ /* 0x000fea0003800000 */
.L_x_109:
        /* <DEDUP_REMOVED lines=9> */
.L_x_112:
[----:B------:R-:W-:Y:S05]  /*3aa0*/  BSYNC B1 ;  /* 0x0000000000017941 */ /* 0x000fea0003800000 */
.L_x_111:
        /* <DEDUP_REMOVED lines=9> */
.L_x_114:
[----:B------:R-:W-:Y:S05]  /*3b40*/  BSYNC B1 ;  /* 0x0000000000017941 */ /* 0x000fea0003800000 */
.L_x_113:
        /* <DEDUP_REMOVED lines=10> */
.L_x_116:
[----:B------:R-:W-:Y:S05]  /*3bf0*/  BSYNC B1 ;  /* 0x0000000000017941 */ /* 0x000fea0003800000 */
.L_x_115:
        /* <DEDUP_REMOVED lines=10> */
.L_x_118:
[----:B------:R-:W-:Y:S05]  /*3ca0*/  BSYNC B1 ;  /* 0x0000000000017941 */ /* 0x000fea0003800000 */
.L_x_117:
        /* <DEDUP_REMOVED lines=9> */
.L_x_120:
[----:B------:R-:W-:Y:S05]  /*3d40*/  BSYNC B1 ;  /* 0x0000000000017941 */ /* 0x000fea0003800000 */
.L_x_119:
        /* <DEDUP_REMOVED lines=9> */
.L_x_122:
[----:B------:R-:W-:Y:S05]  /*3de0*/  BSYNC B1 ;  /* 0x0000000000017941 */ /* 0x000fea0003800000 */
.L_x_121:
        /* <DEDUP_REMOVED lines=10> */
.L_x_124:
[----:B------:R-:W-:Y:S05]  /*3e90*/  BSYNC B1 ;  /* 0x0000000000017941 */ /* 0x000fea0003800000 */
.L_x_123:
        /* <DEDUP_REMOVED lines=10> */
.L_x_126:
[----:B------:R-:W-:Y:S05]  /*3f40*/  BSYNC B1 ;  /* 0x0000000000017941 */ /* 0x000fea0003800000 */
.L_x_125:
        /* <DEDUP_REMOVED lines=9> */
.L_x_128:
[----:B------:R-:W-:Y:S05]  /*3fe0*/  BSYNC B1 ;  /* 0x0000000000017941 */ /* 0x000fea0003800000 */
.L_x_127:
        /* <DEDUP_REMOVED lines=9> */
.L_x_130:
[----:B------:R-:W-:Y:S05]  /*4080*/  BSYNC B1 ;  /* 0x0000000000017941 */ /* 0x000fea0003800000 */
.L_x_129:
        /* <DEDUP_REMOVED lines=10> */
.L_x_132:
[----:B------:R-:W-:Y:S05]  /*4130*/  BSYNC B1 ;  /* 0x0000000000017941 */ /* 0x000fea0003800000 */
.L_x_131:
        /* <DEDUP_REMOVED lines=10> */
.L_x_134:
[----:B------:R-:W-:Y:S05]  /*41e0*/  BSYNC B1 ;  /* 0x0000000000017941 */ /* 0x000fea0003800000 */
.L_x_133:
        /* <DEDUP_REMOVED lines=9> */
.L_x_136:
[----:B------:R-:W-:Y:S05]  /*4280*/  BSYNC B1 ;  /* 0x0000000000017941 */ /* 0x000fea0003800000 */
.L_x_135:
        /* <DEDUP_REMOVED lines=9> */
.L_x_138:
[----:B------:R-:W-:Y:S05]  /*4320*/  BSYNC B1 ;  /* 0x0000000000017941 */ /* 0x000fea0003800000 */
.L_x_137:
        /* <DEDUP_REMOVED lines=10> */
.L_x_140:
[----:B------:R-:W-:Y:S05]  /*43d0*/  BSYNC B1 ;  /* 0x0000000000017941 */ /* 0x000fea0003800000 */
.L_x_139:
        /* <DEDUP_REMOVED lines=10> */
.L_x_142:
[----:B------:R-:W-:Y:S05]  /*4480*/  BSYNC B1 ;  /* 0x0000000000017941 */ /* 0x000fea0003800000 */
.L_x_141:
        /* <DEDUP_REMOVED lines=9> */
.L_x_144:
[----:B------:R-:W-:Y:S05]  /*4520*/  BSYNC B1 ;  /* 0x0000000000017941 */ /* 0x000fea0003800000 */
.L_x_143:
        /* <DEDUP_REMOVED lines=9> */
.L_x_146:
[----:B------:R-:W-:Y:S05]  /*45c0*/  BSYNC B1 ;  /* 0x0000000000017941 */ /* 0x000fea0003800000 */
.L_x_145:
        /* <DEDUP_REMOVED lines=10> */
.L_x_148:
[----:B------:R-:W-:Y:S05]  /*4670*/  BSYNC B1 ;  /* 0x0000000000017941 */ /* 0x000fea0003800000 */
.L_x_147:
        /* <DEDUP_REMOVED lines=10> */
.L_x_150:
[----:B------:R-:W-:Y:S05]  /*4720*/  BSYNC B1 ;  /* 0x0000000000017941 */ /* 0x000fea0003800000 */
.L_x_149:
        /* <DEDUP_REMOVED lines=9> */
.L_x_152:
[----:B------:R-:W-:Y:S05]  /*47c0*/  BSYNC B1 ;  /* 0x0000000000017941 */ /* 0x000fea0003800000 */
.L_x_151:
        /* <DEDUP_REMOVED lines=9> */
.L_x_154:
[----:B------:R-:W-:Y:S05]  /*4860*/  BSYNC B1 ;  /* 0x0000000000017941 */ /* 0x000fea0003800000 */
.L_x_153:
        /* <DEDUP_REMOVED lines=10> */
.L_x_156:
[----:B------:R-:W-:Y:S05]  /*4910*/  BSYNC B1 ;  /* 0x0000000000017941 */ /* 0x000fea0003800000 */
.L_x_155:
        /* <DEDUP_REMOVED lines=10> */
.L_x_158:
[----:B------:R-:W-:Y:S05]  /*49c0*/  BSYNC B1 ;  /* 0x0000000000017941 */ /* 0x000fea0003800000 */
.L_x_157:
        /* <DEDUP_REMOVED lines=9> */
.L_x_160:
[----:B------:R-:W-:Y:S05]  /*4a60*/  BSYNC B1 ;  /* 0x0000000000017941 */ /* 0x000fea0003800000 */
.L_x_159:
        /* <DEDUP_REMOVED lines=9> */
.L_x_162:
[----:B------:R-:W-:Y:S05]  /*4b00*/  BSYNC B1 ;  /* 0x0000000000017941 */ /* 0x000fea0003800000 */
.L_x_161:
        /* <DEDUP_REMOVED lines=10> */
.L_x_164:
[----:B------:R-:W-:Y:S05]  /*4bb0*/  BSYNC B1 ;  /* 0x0000000000017941 */ /* 0x000fea0003800000 */
.L_x_163:
        /* <DEDUP_REMOVED lines=10> */
.L_x_166:
[----:B------:R-:W-:Y:S05]  /*4c60*/  BSYNC B1 ;  /* 0x0000000000017941 */ /* 0x000fea0003800000 */
.L_x_165:
        /* <DEDUP_REMOVED lines=9> */
.L_x_168:
[----:B------:R-:W-:Y:S05]  /*4d00*/  BSYNC B1 ;  /* 0x0000000000017941 */ /* 0x000fea0003800000 */
.L_x_167:
        /* <DEDUP_REMOVED lines=9> */
.L_x_170:
[----:B------:R-:W-:Y:S05]  /*4da0*/  BSYNC B1 ;  /* 0x0000000000017941 */ /* 0x000fea0003800000 */
.L_x_169:
        /* <DEDUP_REMOVED lines=10> */
.L_x_172:
[----:B------:R-:W-:Y:S05]  /*4e50*/  BSYNC B1 ;  /* 0x0000000000017941 */ /* 0x000fea0003800000 */
.L_x_171:
        /* <DEDUP_REMOVED lines=10> */
.L_x_174:
[----:B------:R-:W-:Y:S05]  /*4f00*/  BSYNC B1 ;  /* 0x0000000000017941 */ /* 0x000fea0003800000 */
.L_x_173:
        /* <DEDUP_REMOVED lines=9> */
.L_x_176:
[----:B------:R-:W-:Y:S05]  /*4fa0*/  BSYNC B1 ;  /* 0x0000000000017941 */ /* 0x000fea0003800000 */
.L_x_175:
        /* <DEDUP_REMOVED lines=9> */
.L_x_178:
[----:B------:R-:W-:Y:S05]  /*5040*/  BSYNC B1 ;  /* 0x0000000000017941 */ /* 0x000fea0003800000 */
.L_x_177:
        /* <DEDUP_REMOVED lines=10> */
.L_x_180:
[----:B------:R-:W-:Y:S05]  /*50f0*/  BSYNC B1 ;  /* 0x0000000000017941 */ /* 0x000fea0003800000 */
.L_x_179:
        /* <DEDUP_REMOVED lines=10> */
.L_x_182:
[----:B------:R-:W-:Y:S05]  /*51a0*/  BSYNC B1 ;  /* 0x0000000000017941 */ /* 0x000fea0003800000 */
.L_x_181:
        /* <DEDUP_REMOVED lines=9> */
.L_x_184:
[----:B------:R-:W-:Y:S05]  /*5240*/  BSYNC B1 ;  /* 0x0000000000017941 */ /* 0x000fea0003800000 */
.L_x_183:
        /* <DEDUP_REMOVED lines=9> */
.L_x_186:
[----:B------:R-:W-:Y:S05]  /*52e0*/  BSYNC B1 ;  /* 0x0000000000017941 */ /* 0x000fea0003800000 */
.L_x_185:
        /* <DEDUP_REMOVED lines=10> */
.L_x_188:
[----:B------:R-:W-:Y:S05]  /*5390*/  BSYNC B1 ;  /* 0x0000000000017941 */ /* 0x000fea0003800000 */
.L_x_187:
        /* <DEDUP_REMOVED lines=10> */
.L_x_190:
[----:B------:R-:W-:Y:S05]  /*5440*/  BSYNC B1 ;  /* 0x0000000000017941 */ /* 0x000fea0003800000 */
.L_x_189:
        /* <DEDUP_REMOVED lines=9> */
.L_x_192:
[----:B------:R-:W-:Y:S05]  /*54e0*/  BSYNC B1 ;  /* 0x0000000000017941 */ /* 0x000fea0003800000 */
.L_x_191:
        /* <DEDUP_REMOVED lines=9> */
.L_x_194:
[----:B------:R-:W-:Y:S05]  /*5580*/  BSYNC B1 ;  /* 0x0000000000017941 */ /* 0x000fea0003800000 */
.L_x_193:
        /* <DEDUP_REMOVED lines=10> */
.L_x_196:
[----:B------:R-:W-:Y:S05]  /*5630*/  BSYNC B1 ;  /* 0x0000000000017941 */ /* 0x000fea0003800000 */
.L_x_195:
        /* <DEDUP_REMOVED lines=10> */
.L_x_198:
[----:B------:R-:W-:Y:S05]  /*56e0*/  BSYNC B1 ;  /* 0x0000000000017941 */ /* 0x000fea0003800000 */
.L_x_197:
        /* <DEDUP_REMOVED lines=9> */
.L_x_200:
[----:B------:R-:W-:Y:S05]  /*5780*/  BSYNC B1 ;  /* 0x0000000000017941 */ /* 0x000fea0003800000 */
.L_x_199:
        /* <DEDUP_REMOVED lines=9> */
.L_x_202:
[----:B------:R-:W-:Y:S05]  /*5820*/  BSYNC B1 ;  /* 0x0000000000017941 */ /* 0x000fea0003800000 */
.L_x_201:
        /* <DEDUP_REMOVED lines=10> */
.L_x_204:
[----:B------:R-:W-:Y:S05]  /*58d0*/  BSYNC B1 ;  /* 0x0000000000017941 */ /* 0x000fea0003800000 */
.L_x_203:
        /* <DEDUP_REMOVED lines=10> */
.L_x_206:
[----:B------:R-:W-:Y:S05]  /*5980*/  BSYNC B1 ;  /* 0x0000000000017941 */ /* 0x000fea0003800000 */
.L_x_205:
        /* <DEDUP_REMOVED lines=9> */
.L_x_208:
[----:B------:R-:W-:Y:S05]  /*5a20*/  BSYNC B1 ;  /* 0x0000000000017941 */ /* 0x000fea0003800000 */
.L_x_207:
        /* <DEDUP_REMOVED lines=9> */
.L_x_210:
[----:B------:R-:W-:Y:S05]  /*5ac0*/  BSYNC B1 ;  /* 0x0000000000017941 */ /* 0x000fea0003800000 */
.L_x_209:
        /* <DEDUP_REMOVED lines=10> */
.L_x_212:
[----:B------:R-:W-:Y:S05]  /*5b70*/  BSYNC B1 ;  /* 0x0000000000017941 */ /* 0x000fea0003800000 */
.L_x_211:
        /* <DEDUP_REMOVED lines=10> */
.L_x_214:
[----:B------:R-:W-:Y:S05]  /*5c20*/  BSYNC B1 ;  /* 0x0000000000017941 */ /* 0x000fea0003800000 */
.L_x_213:
        /* <DEDUP_REMOVED lines=9> */
.L_x_216:
[----:B------:R-:W-:Y:S05]  /*5cc0*/  BSYNC B1 ;  /* 0x0000000000017941 */ /* 0x000fea0003800000 */
.L_x_215:
        /* <DEDUP_REMOVED lines=9> */
.L_x_218:
[----:B------:R-:W-:Y:S05]  /*5d60*/  BSYNC B1 ;  /* 0x0000000000017941 */ /* 0x000fea0003800000 */
.L_x_217:
        /* <DEDUP_REMOVED lines=10> */
.L_x_220:
[----:B------:R-:W-:Y:S05]  /*5e10*/  BSYNC B1 ;  /* 0x0000000000017941 */ /* 0x000fea0003800000 */
.L_x_219:
        /* <DEDUP_REMOVED lines=10> */
.L_x_222:
[----:B------:R-:W-:Y:S05]  /*5ec0*/  BSYNC B1 ;  /* 0x0000000000017941 */ /* 0x000fea0003800000 */
.L_x_221:
        /* <DEDUP_REMOVED lines=9> */
.L_x_224:
[----:B------:R-:W-:Y:S05]  /*5f60*/  BSYNC B1 ;  /* 0x0000000000017941 */ /* 0x000fea0003800000 */
.L_x_223:
        /* <DEDUP_REMOVED lines=9> */
.L_x_226:
[----:B------:R-:W-:Y:S05]  /*6000*/  BSYNC B1 ;  /* 0x0000000000017941 */ /* 0x000fea0003800000 */
.L_x_225:
        /* <DEDUP_REMOVED lines=10> */
.L_x_228:
[----:B------:R-:W-:Y:S05]  /*60b0*/  BSYNC B1 ;  /* 0x0000000000017941 */ /* 0x000fea0003800000 */
.L_x_227:
        /* <DEDUP_REMOVED lines=10> */
.L_x_230:
[----:B------:R-:W-:Y:S05]  /*6160*/  BSYNC B1 ;  /* 0x0000000000017941 */ /* 0x000fea0003800000 */
.L_x_229:
        /* <DEDUP_REMOVED lines=9> */
.L_x_232:
[----:B------:R-:W-:Y:S05]  /*6200*/  BSYNC B1 ;  /* 0x0000000000017941 */ /* 0x000fea0003800000 */
.L_x_231:
        /* <DEDUP_REMOVED lines=9> */
.L_x_234:
[----:B------:R-:W-:Y:S05]  /*62a0*/  BSYNC B1 ;  /* 0x0000000000017941 */ /* 0x000fea0003800000 */
.L_x_233:
        /* <DEDUP_REMOVED lines=10> */
.L_x_236:
[----:B------:R-:W-:Y:S05]  /*6350*/  BSYNC B1 ;  /* 0x0000000000017941 */ /* 0x000fea0003800000 */
.L_x_235:
        /* <DEDUP_REMOVED lines=10> */
.L_x_238:
[----:B------:R-:W-:Y:S05]  /*6400*/  BSYNC B1 ;  /* 0x0000000000017941 */ /* 0x000fea0003800000 */
.L_x_237:
        /* <DEDUP_REMOVED lines=9> */
.L_x_240:
[----:B------:R-:W-:Y:S05]  /*64a0*/  BSYNC B1 ;  /* 0x0000000000017941 */ /* 0x000fea0003800000 */
.L_x_239:
        /* <DEDUP_REMOVED lines=9> */
.L_x_242:
[----:B------:R-:W-:Y:S05]  /*6540*/  BSYNC B1 ;  /* 0x0000000000017941 */ /* 0x000fea0003800000 */
.L_x_241:
        /* <DEDUP_REMOVED lines=10> */
.L_x_244:
[----:B------:R-:W-:Y:S05]  /*65f0*/  BSYNC B1 ;  /* 0x0000000000017941 */ /* 0x000fea0003800000 */
.L_x_243:
        /* <DEDUP_REMOVED lines=10> */
.L_x_246:
[----:B------:R-:W-:Y:S05]  /*66a0*/  BSYNC B1 ;  /* 0x0000000000017941 */ /* 0x000fea0003800000 */
.L_x_245:
        /* <DEDUP_REMOVED lines=9> */
.L_x_248:
[----:B------:R-:W-:Y:S05]  /*6740*/  BSYNC B1 ;  /* 0x0000000000017941 */ /* 0x000fea0003800000 */
.L_x_247:
        /* <DEDUP_REMOVED lines=9> */
.L_x_250:
[----:B------:R-:W-:Y:S05]  /*67e0*/  BSYNC B1 ;  /* 0x0000000000017941 */ /* 0x000fea0003800000 */
.L_x_249:
        /* <DEDUP_REMOVED lines=10> */
.L_x_252:
[----:B------:R-:W-:Y:S05]  /*6890*/  BSYNC B1 ;  /* 0x0000000000017941 */ /* 0x000fea0003800000 */
.L_x_251:
        /* <DEDUP_REMOVED lines=10> */
.L_x_254:
[----:B------:R-:W-:Y:S05]  /*6940*/  BSYNC B1 ;  /* 0x0000000000017941 */ /* 0x000fea0003800000 */
.L_x_253:
        /* <DEDUP_REMOVED lines=9> */
.L_x_256:
[----:B------:R-:W-:Y:S05]  /*69e0*/  BSYNC B1 ;  /* 0x0000000000017941 */ /* 0x000fea0003800000 */
.L_x_255:
        /* <DEDUP_REMOVED lines=9> */
.L_x_258:
[----:B------:R-:W-:Y:S05]  /*6a80*/  BSYNC B1 ;  /* 0x0000000000017941 */ /* 0x000fea0003800000 */
.L_x_257:
        /* <DEDUP_REMOVED lines=10> */
.L_x_260:
[----:B------:R-:W-:Y:S05]  /*6b30*/  BSYNC B1 ;  /* 0x0000000000017941 */ /* 0x000fea0003800000 */
.L_x_259:
        /* <DEDUP_REMOVED lines=10> */
.L_x_262:
[----:B------:R-:W-:Y:S05]  /*6be0*/  BSYNC B1 ;  /* 0x0000000000017941 */ /* 0x000fea0003800000 */
.L_x_261:
        /* <DEDUP_REMOVED lines=9> */
.L_x_264:
[----:B------:R-:W-:Y:S05]  /*6c80*/  BSYNC B1 ;  /* 0x0000000000017941 */ /* 0x000fea0003800000 */
.L_x_263:
        /* <DEDUP_REMOVED lines=9> */
.L_x_266:
[----:B------:R-:W-:Y:S05]  /*6d20*/  BSYNC B1 ;  /* 0x0000000000017941 */ /* 0x000fea0003800000 */
.L_x_265:
        /* <DEDUP_REMOVED lines=10> */
.L_x_268:
[----:B------:R-:W-:Y:S05]  /*6dd0*/  BSYNC B1 ;  /* 0x0000000000017941 */ /* 0x000fea0003800000 */
.L_x_267:
        /* <DEDUP_REMOVED lines=10> */
.L_x_270:
[----:B------:R-:W-:Y:S05]  /*6e80*/  BSYNC B1 ;  /* 0x0000000000017941 */ /* 0x000fea0003800000 */
.L_x_269:
        /* <DEDUP_REMOVED lines=9> */
.L_x_272:
[----:B------:R-:W-:Y:S05]  /*6f20*/  BSYNC B1 ;  /* 0x0000000000017941 */ /* 0x000fea0003800000 */
.L_x_271:
        /* <DEDUP_REMOVED lines=9> */
.L_x_274:
[----:B------:R-:W-:Y:S05]  /*6fc0*/  BSYNC B1 ;  /* 0x0000000000017941 */ /* 0x000fea0003800000 */
.L_x_273:
        /* <DEDUP_REMOVED lines=10> */
.L_x_276:
[----:B------:R-:W-:Y:S05]  /*7070*/  BSYNC B1 ;  /* 0x0000000000017941 */ /* 0x000fea0003800000 */
.L_x_275:
        /* <DEDUP_REMOVED lines=10> */
.L_x_278:
[----:B------:R-:W-:Y:S05]  /*7120*/  BSYNC B1 ;  /* 0x0000000000017941 */ /* 0x000fea0003800000 */
.L_x_277:
[----:B01--45:R-:W-:Y:S01]  /*7130*/  IMAD.U32 R6, R152, 0x10000, RZ ;  /* 0x0001000098067824 */ /* 0x033fe200078e00ff */
        /* <DEDUP_REMOVED lines=8> */
.L_x_280:
[----:B------:R-:W-:Y:S05]  /*71c0*/  BSYNC B1 ;  /* 0x0000000000017941 */ /* 0x000fea0003800000 */
.L_x_279:
[----:B0-2--5:R-:W-:Y:S01]  /*71d0*/  IMAD.U32 R4, R152, 0x10000, RZ ;  /* 0x0001000098047824 */ /* 0x025fe200078e00ff */
[----:B------:R-:W-:Y:S01]  /*71e0*/  ISETP.GT.AND P0, PT, R0, 0x8, P0 ;  /* 0x000000080000780c */ /* 0x000fe20000704270 */
[----:B------:R-:W-:Y:S01]  /*71f0*/  @P1 IMAD.MOV.U32 R5, RZ, RZ, R11 ;  /* 0x000000ffff051224 */ /* 0x000fe200078e000b */
[----:B------:R-:W-:Y:S01]  /*7200*/  BSSY B1, `(.L_x_281) ;  /* 0x0000008000017945 */ /* 0x000fe20003800000 */
[----:B------:R-:W-:Y:S01]  /*7210*/  FMUL R3, R4, R155 ;  /* 0x0000009b04037220 */ /* 0x000fe20000400000 */
[----:B------:R-:W-:-:S03]  /*7220*/  @P1 IMAD.MOV.U32 R4, RZ, RZ, R10 ;  /* 0x000000ffff041224 */ /* 0x000fc600078e000a */
[----:B------:R-:W-:-:S05]  /*7230*/  FFMA R3, R150, R154, R3 ;  /* 0x0000009a96037223 */ /* 0x000fca0000000003 */
[----:B------:R-:W-:-:S05]  /*7240*/  F2FP.BF16.F32.PACK_AB R3, RZ, R3 ;  /* 0x00000003ff03723e */ /* 0x000fca00000010ff */
[----:B------:R0:W-:Y:S01]  /*7250*/  @P1 STG.E.U16 desc[UR36][R4.64+0x1f0], R3 ;  /* 0x0001f00304001986 */ /* 0x0001e2000c101524 */
[----:B------:R-:W-:Y:S05]  /*7260*/  @!P0 BRA `(.L_x_282) ;  /* 0x0000000000048947 */ /* 0x000fea0003800000 */
[----:B------:R2:W5:Y:S02]  /*7270*/  LDG.E.LTC128B.U16 R152, desc[UR36][R8.64+0x1f2] ;  /* 0x0001f22408987981 */ /* 0x000564000c1e1520 */
.L_x_282:
[----:B------:R-:W-:Y:S05]  /*7280*/  BSYNC B1 ;  /* 0x0000000000017941 */ /* 0x000fea0003800000 */
.L_x_281:
[----:B------:R-:W-:Y:S05]  /*7290*/  @!P0 BRA `(.L_x_283) ;  /* 0x0000002400308947 */ /* 0x000fea0003800000 */
[----:B-----5:R-:W-:-:S04]  /*72a0*/  IMAD.U32 R152, R152, 0x10000, RZ ;  /* 0x0001000098987824 */ /* 0x020fc800078e00ff */
[----:B------:R-:W-:-:S04]  /*72b0*/  FMUL R152, R152, R155 ;  /* 0x0000009b98987220 */ /* 0x000fc80000400000 */
[----:B------:R-:W-:-:S05]  /*72c0*/  FFMA R152, R151, R154, R152 ;  /* 0x0000009a97987223 */ /* 0x000fca0000000098 */
[----:B------:R-:W-:-:S05]  /*72d0*/  F2FP.BF16.F32.PACK_AB R152, RZ, R152 ;  /* 0x00000098ff98723e */ /* 0x000fca00000010ff */
[----:B------:R4:W-:Y:S01]  /*72e0*/  STG.E.U16 desc[UR36][R10.64+0x1f2], R152 ;  /* 0x0001f2980a007986 */ /* 0x0009e2000c101524 */
[----:B------:R-:W-:Y:S05]  /*72f0*/  BRA `(.L_x_283) ;  /* 0x0000002400187947 */ /* 0x000fea0003800000 */
.L_x_30:
[----:B------:R-:W-:Y:S01]  /*7300*/  ISETP.GT.AND P0, PT, R3, 0x1, PT ;  /* 0x000000010300780c */ /* 0x000fe20003f04270 */
[----:B------:R-:W-:Y:S01]  /*7310*/  ULDC.64 UR4, c[0x0][0x5c0] ;  /* 0x0001700000047ab9 */ /* 0x000fe20000000a00 */
[-C--:B------:R-:W-:Y:S01]  /*7320*/  FMUL R24, R24, R154.reuse ;  /* 0x0000009a18187220 */ /* 0x080fe20000400000 */
[-C--:B------:R-:W-:Y:S01]  /*7330*/  FMUL R25, R25, R154.reuse ;  /* 0x0000009a19197220 */ /* 0x080fe20000400000 */
[----:B------:R-:W-:Y:S01]  /*7340*/  ISETP.GT.AND P3, PT, R0, RZ, P0 ;  /* 0x000000ff0000720c */ /* 0x000fe20000764270 */
[-C--:B------:R-:W-:Y:S01]  /*7350*/  FMUL R26, R26, R154.reuse ;  /* 0x0000009a1a1a7220 */ /* 0x080fe20000400000 */
[----:B------:R-:W-:Y:S01]  /*7360*/  LEA R4, P4, R160, UR4, 0x1 ;  /* 0x00000004a0047c11 */ /* 0x000fe2000f8808ff */
[----:B------:R-:W-:Y:S01]  /*7370*/  FMUL R27, R27, R154 ;  /* 0x0000009a1b1b7220 */ /* 0x000fe20000400000 */
[----:B------:R-:W-:Y:S01]  /*7380*/  F2FP.BF16.F32.PACK_AB R24, RZ, R24 ;  /* 0x00000018ff18723e */ /* 0x000fe200000010ff */
[-C--:B------:R-:W-:Y:S01]  /*7390*/  FMUL R28, R28, R154.reuse ;  /* 0x0000009a1c1c7220 */ /* 0x080fe20000400000 */
[----:B------:R-:W-:Y:S01]  /*73a0*/  LEA.HI.X R5, R160, UR5, R169, 0x1, P4 ;  /* 0x00000005a0057c11 */ /* 0x000fe2000a0f0ca9 */
[-C--:B------:R-:W-:Y:S01]  /*73b0*/  FMUL R29, R29, R154.reuse ;  /* 0x0000009a1d1d7220 */ /* 0x080fe20000400000 */
[----:B------:R-:W-:Y:S01]  /*73c0*/  F2FP.BF16.F32.PACK_AB R25, RZ, R25 ;  /* 0x00000019ff19723e */ /* 0x000fe200000010ff */
[-C--:B------:R-:W-:Y:S01]  /*73d0*/  FMUL R30, R30, R154.reuse ;  /* 0x0000009a1e1e7220 */ /* 0x080fe20000400000 */
[----:B------:R-:W-:Y:S01]  /*73e0*/  SHF.L.U64.HI R11, R10, 0x4, R11 ;  /* 0x000000040a0b7819 */ /* 0x000fe2000001020b */
[----:B------:R-:W-:Y:S01]  /*73f0*/  @P1 STG.E.U16 desc[UR36][R4.64], R24 ;  /* 0x0000001804001986 */ /* 0x000fe2000c101524 */
[----:B------:R-:W-:Y:S01]  /*7400*/  ISETP.GT.AND P1, PT, R3, 0x8, PT ;  /* 0x000000080300780c */ /* 0x000fe20003f24270 */
[----:B------:R-:W-:Y:S01]  /*7410*/  FMUL R31, R31, R154 ;  /* 0x0000009a1f1f7220 */ /* 0x000fe20000400000 */
[----:B------:R-:W-:Y:S01]  /*7420*/  ISETP.GT.AND P4, PT, R0, 0x8, P0 ;  /* 0x000000080000780c */ /* 0x000fe20000784270 */
[----:B------:R-:W-:Y:S01]  /*7430*/  @P3 STG.E.U16 desc[UR36][R4.64+0x2], R25 ;  /* 0x0000021904003986 */ /* 0x000fe2000c101524 */
[----:B------:R-:W-:Y:S01]  /*7440*/  LEA R6, P3, R10, R4, 0x4 ;  /* 0x000000040a067211 */ /* 0x000fe200078620ff */
[-C--:B------:R-:W-:Y:S01]  /*7450*/  FMUL R32, R32, R154.reuse ;  /* 0x0000009a20207220 */ /* 0x080fe20000400000 */
[C---:B------:R-:W-:Y:S01]  /*7460*/  ISETP.GT.AND P2, PT, R0.reuse, 0x8, P2 ;  /* 0x000000080000780c */ /* 0x040fe20001744270 */
[-C--:B------:R-:W-:Y:S01]  /*7470*/  FMUL R33, R33, R154.reuse ;  /* 0x0000009a21217220 */ /* 0x080fe20000400000 */
[----:B------:R-:W-:Y:S01]  /*7480*/  ISETP.GT.AND P0, PT, R3, 0x9, PT ;  /* 0x000000090300780c */ /* 0x000fe20003f04270 */
[----:B------:R-:W-:Y:S01]  /*7490*/  IMAD.X R7, R11, 0x1, R5, P3 ;  /* 0x000000010b077824 */ /* 0x000fe200018e0605 */
[----:B------:R-:W-:Y:S01]  /*74a0*/  ISETP.GT.AND P5, PT, R0, RZ, P1 ;  /* 0x000000ff0000720c */ /* 0x000fe20000fa4270 */
[-C--:B------:R-:W-:Y:S01]  /*74b0*/  FMUL R34, R34, R154.reuse ;  /* 0x0000009a22227220 */ /* 0x080fe20000400000 */
[----:B------:R-:W-:Y:S01]  /*74c0*/  ISETP.GT.AND P3, PT, R0, RZ, P0 ;  /* 0x000000ff0000720c */ /* 0x000fe20000764270 */
[----:B------:R-:W-:Y:S01]  /*74d0*/  FMUL R35, R35, R154 ;  /* 0x0000009a23237220 */ /* 0x000fe20000400000 */
[----:B------:R-:W-:Y:S01]  /*74e0*/  F2FP.BF16.F32.PACK_AB R26, RZ, R26 ;  /* 0x0000001aff1a723e */ /* 0x000fe200000010ff */
[-C--:B------:R-:W-:Y:S01]  /*74f0*/  FMUL R36, R36, R154.reuse ;  /* 0x0000009a24247220 */ /* 0x080fe20000400000 */
[----:B------:R-:W-:Y:S01]  /*7500*/  F2FP.BF16.F32.PACK_AB R27, RZ, R27 ;  /* 0x0000001bff1b723e */ /* 0x000fe200000010ff */
[----:B------:R-:W-:Y:S01]  /*7510*/  FMUL R37, R37, R154 ;  /* 0x0000009a25257220 */ /* 0x000fe20000400000 */
[----:B------:R-:W-:Y:S01]  /*7520*/  F2FP.BF16.F32.PACK_AB R28, RZ, R28 ;  /* 0x0000001cff1c723e */ /* 0x000fe200000010ff */
[----:B------:R-:W-:Y:S01]  /*7530*/  @P2 STG.E.U16 desc[UR36][R6.64], R26 ;  /* 0x0000001a06002986 */ /* 0x000fe2000c101524 */
[----:B------:R-:W-:Y:S01]  /*7540*/  F2FP.BF16.F32.PACK_AB R29, RZ, R29 ;  /* 0x0000001dff1d723e */ /* 0x000fe200000010ff */
[-C--:B------:R-:W-:Y:S01]  /*7550*/  FMUL R38, R38, R154.reuse ;  /* 0x0000009a26267220 */ /* 0x080fe20000400000 */
[C---:B------:R-:W-:Y:S01]  /*7560*/  ISETP.GT.AND P2, PT, R0.reuse, 0x8, P1 ;  /* 0x000000080000780c */ /* 0x040fe20000f44270 */
[----:B------:R-:W-:Y:S01]  /*7570*/  @P4 STG.E.U16 desc[UR36][R6.64+0x2], R27 ;  /* 0x0000021b06004986 */ /* 0x000fe2000c101524 */
[----:B------:R-:W-:Y:S01]  /*7580*/  ISETP.GT.AND P1, PT, R3, 0x10, PT ;  /* 0x000000100300780c */ /* 0x000fe20003f24270 */
[----:B------:R-:W-:Y:S01]  /*7590*/  FMUL R39, R39, R154 ;  /* 0x0000009a27277220 */ /* 0x000fe20000400000 */
[----:B------:R-:W-:Y:S01]  /*75a0*/  F2FP.BF16.F32.PACK_AB R30, RZ, R30 ;  /* 0x0000001eff1e723e */ /* 0x000fe200000010ff */
[----:B------:R-:W-:Y:S01]  /*75b0*/  @P5 STG.E.U16 desc[UR36][R4.64+0x10], R28 ;  /* 0x0000101c04005986 */ /* 0x000fe2000c101524 */
[----:B------:R-:W-:Y:S01]  /*75c0*/  ISETP.GT.AND P4, PT, R0, RZ, P1 ;  /* 0x000000ff0000720c */ /* 0x000fe20000f84270 */
[-C--:B------:R-:W-:Y:S01]  /*75d0*/  FMUL R40, R40, R154.reuse ;  /* 0x0000009a28287220 */ /* 0x080fe20000400000 */
[----:B------:R-:W-:Y:S01]  /*75e0*/  F2FP.BF16.F32.PACK_AB R31, RZ, R31 ;  /* 0x0000001fff1f723e */ /* 0x000fe200000010ff */
[----:B------:R-:W-:Y:S01]  /*75f0*/  @P3 STG.E.U16 desc[UR36][R4.64+0x12], R29 ;  /* 0x0000121d04003986 */ /* 0x000fe2000c101524 */
[----:B------:R-:W-:Y:S01]  /*7600*/  ISETP.GT.AND P3, PT, R0, 0x8, P0 ;  /* 0x000000080000780c */ /* 0x000fe20000764270 */
[----:B------:R-:W-:Y:S01]  /*7610*/  FMUL R41, R41, R154 ;  /* 0x0000009a29297220 */ /* 0x000fe20000400000 */
[----:B------:R-:W-:Y:S01]  /*7620*/  ISETP.GT.AND P0, PT, R3, 0x11, PT ;  /* 0x000000110300780c */ /* 0x000fe20003f04270 */
[----:B------:R-:W-:Y:S01]  /*7630*/  @P2 STG.E.U16 desc[UR36][R6.64+0x10], R30 ;  /* 0x0000101e06002986 */ /* 0x000fe2000c101524 */
[----:B------:R-:W-:Y:S01]  /*7640*/  F2FP.BF16.F32.PACK_AB R32, RZ, R32 ;  /* 0x00000020ff20723e */ /* 0x000fe200000010ff */
[-C--:B------:R-:W-:Y:S01]  /*7650*/  FMUL R42, R42, R154.reuse ;  /* 0x0000009a2a2a7220 */ /* 0x080fe20000400000 */
[C---:B------:R-:W-:Y:S01]  /*7660*/  ISETP.GT.AND P5, PT, R0.reuse, RZ, P0 ;  /* 0x000000ff0000720c */ /* 0x040fe200007a4270 */
[-C--:B------:R-:W-:Y:S01]  /*7670*/  FMUL R43, R43, R154.reuse ;  /* 0x0000009a2b2b7220 */ /* 0x080fe20000400000 */
[----:B------:R-:W-:Y:S01]  /*7680*/  ISETP.GT.AND P2, PT, R0, 0x8, P1 ;  /* 0x000000080000780c */ /* 0x000fe20000f44270 */
[-C--:B------:R-:W-:Y:S01]  /*7690*/  FMUL R44, R44, R154.reuse ;  /* 0x0000009a2c2c7220 */ /* 0x080fe20000400000 */
[----:B------:R-:W-:Y:S01]  /*76a0*/  ISETP.GT.AND P1, PT, R3, 0x18, PT ;  /* 0x000000180300780c */ /* 0x000fe20003f24270 */
[-C--:B------:R-:W-:Y:S01]  /*76b0*/  FMUL R45, R45, R154.reuse ;  /* 0x0000009a2d2d7220 */ /* 0x080fe20000400000 */
[----:B------:R-:W-:Y:S01]  /*76c0*/  F2FP.BF16.F32.PACK_AB R33, RZ, R33 ;  /* 0x00000021ff21723e */ /* 0x000fe200000010ff */
[----:B------:R-:W-:Y:S01]  /*76d0*/  @P3 STG.E.U16 desc[UR36][R6.64+0x12], R31 ;  /* 0x0000121f06003986 */ /* 0x000fe2000c101524 */
[----:B------:R-:W-:Y:S01]  /*76e0*/  ISETP.GT.AND P3, PT, R0, 0x8, P0 ;  /* 0x000000080000780c */ /* 0x000fe20000764270 */
[-C--:B------:R-:W-:Y:S01]  /*76f0*/  FMUL R46, R46, R154.reuse ;  /* 0x0000009a2e2e7220 */ /* 0x080fe20000400000 */
[----:B------:R-:W-:Y:S01]  /*7700*/  ISETP.GT.AND P0, PT, R3, 0x19, PT ;  /* 0x000000190300780c */ /* 0x000fe20003f04270 */
[----:B------:R-:W-:Y:S01]  /*7710*/  @P4 STG.E.U16 desc[UR36][R4.64+0x20], R32 ;  /* 0x0000202004004986 */ /* 0x000fe2000c101524 */
[C---:B------:R-:W-:Y:S01]  /*7720*/  ISETP.GT.AND P4, PT, R0.reuse, RZ, P1 ;  /* 0x000000ff0000720c */ /* 0x040fe20000f84270 */
[----:B------:R-:W-:Y:S01]  /*7730*/  FMUL R47, R47, R154 ;  /* 0x0000009a2f2f7220 */ /* 0x000fe20000400000 */
[----:B------:R-:W-:Y:S01]  /*7740*/  F2FP.BF16.F32.PACK_AB R34, RZ, R34 ;  /* 0x00000022ff22723e */ /* 0x000fe200000010ff */
[----:B------:R-:W-:Y:S01]  /*7750*/  @P5 STG.E.U16 desc[UR36][R4.64+0x22], R33 ;  /* 0x0000222104005986 */ /* 0x000fe2000c101524 */
[----:B------:R-:W-:Y:S01]  /*7760*/  ISETP.GT.AND P5, PT, R0, RZ, P0 ;  /* 0x000000ff0000720c */ /* 0x000fe200007a4270 */
[----:B------:R-:W-:Y:S01]  /*7770*/  FMUL R48, R48, R154 ;  /* 0x0000009a30307220 */ /* 0x000fe20000400000 */
[----:B------:R-:W-:Y:S01]  /*7780*/  F2FP.BF16.F32.PACK_AB R35, RZ, R35 ;  /* 0x00000023ff23723e */ /* 0x000fe200000010ff */
[----:B------:R-:W-:Y:S01]  /*7790*/  @P2 STG.E.U16 desc[UR36][R6.64+0x20], R34 ;  /* 0x0000202206002986 */ /* 0x000fe2000c101524 */
[----:B------:R-:W-:Y:S01]  /*77a0*/  F2FP.BF16.F32.PACK_AB R36, RZ, R36 ;  /* 0x00000024ff24723e */ /* 0x000fe200000010ff */
[-C--:B------:R-:W-:Y:S01]  /*77b0*/  FMUL R49, R49, R154.reuse ;  /* 0x0000009a31317220 */ /* 0x080fe20000400000 */
[----:B------:R-:W-:Y:S01]  /*77c0*/  ISETP.GT.AND P2, PT, R0, 0x8, P1 ;  /* 0x000000080000780c */ /* 0x000fe20000f44270 */
[----:B------:R-:W-:Y:S01]  /*77d0*/  @P3 STG.E.U16 desc[UR36][R6.64+0x22], R35 ;  /* 0x0000222306003986 */ /* 0x000fe2000c101524 */
[----:B------:R-:W-:Y:S01]  /*77e0*/  ISETP.GT.AND P1, PT, R3, 0x20, PT ;  /* 0x000000200300780c */ /* 0x000fe20003f24270 */
[-C--:B------:R-:W-:Y:S01]  /*77f0*/  FMUL R50, R50, R154.reuse ;  /* 0x0000009a32327220 */ /* 0x080fe20000400000 */
[----:B------:R-:W-:Y:S01]  /*7800*/  F2FP.BF16.F32.PACK_AB R37, RZ, R37 ;  /* 0x00000025ff25723e */ /* 0x000fe200000010ff */
[----:B------:R-:W-:Y:S01]  /*7810*/  @P4 STG.E.U16 desc[UR36][R4.64+0x30], R36 ;  /* 0x0000302404004986 */ /* 0x000fe2000c101524 */
[C---:B------:R-:W-:Y:S01]  /*7820*/  ISETP.GT.AND P3, PT, R0.reuse, 0x8, P0 ;  /* 0x000000080000780c */ /* 0x040fe20000764270 */
[-C--:B------:R-:W-:Y:S01]  /*7830*/  FMUL R51, R51, R154.reuse ;  /* 0x0000009a33337220 */ /* 0x080fe20000400000 */
[----:B------:R-:W-:Y:S01]  /*7840*/  ISETP.GT.AND P0, PT, R3, 0x21, PT ;  /* 0x000000210300780c */ /* 0x000fe20003f04270 */
[----:B------:R-:W-:Y:S01]  /*7850*/  @P5 STG.E.U16 desc[UR36][R4.64+0x32], R37 ;  /* 0x0000322504005986 */ /* 0x000fe2000c101524 */
[----:B------:R-:W-:Y:S01]  /*7860*/  ISETP.GT.AND P4, PT, R0, RZ, P1 ;  /* 0x000000ff0000720c */ /* 0x000fe20000f84270 */
[----:B------:R-:W-:Y:S01]  /*7870*/  FMUL R52, R52, R154 ;  /* 0x0000009a34347220 */ /* 0x000fe20000400000 */
[----:B------:R-:W-:Y:S01]  /*7880*/  F2FP.BF16.F32.PACK_AB R38, RZ, R38 ;  /* 0x00000026ff26723e */ /* 0x000fe200000010ff */
[-C--:B------:R-:W-:Y:S01]  /*7890*/  FMUL R53, R53, R154.reuse ;  /* 0x0000009a35357220 */ /* 0x080fe20000400000 */
        /* <DEDUP_REMOVED lines=325> */
[----:B------:R-:W-:Y:S01]  /*8cf0*/  FMUL R151, R151, R154 ;  /* 0x0000009a97977220 */ /* 0x000fe20000400000 */
[----:B------:R-:W-:Y:S01]  /*8d00*/  ISETP.GT.AND P2, PT, R0, 0x8, P1 ;  /* 0x000000080000780c */ /* 0x000fe20000f44270 */
[----:B------:R-:W-:Y:S01]  /*8d10*/  @P3 STG.E.U16 desc[UR36][R6.64+0x132], R103 ;  /* 0x0001326706003986 */ /* 0x000fe2000c101524 */
[----:B------:R-:W-:-:S02]  /*8d20*/  ISETP.GT.AND P1, PT, R3, 0xa8, PT ;  /* 0x000000a80300780c */ /* 0x000fc40003f24270 */
[----:B------:R-:W-:Y:S01]  /*8d30*/  F2FP.BF16.F32.PACK_AB R105, RZ, R105 ;  /* 0x00000069ff69723e */ /* 0x000fe200000010ff */
[----:B------:R-:W-:Y:S01]  /*8d40*/  @P4 STG.E.U16 desc[UR36][R4.64+0x140], R104 ;  /* 0x0001406804004986 */ /* 0x000fe2000c101524 */
[C---:B------:R-:W-:Y:S02]  /*8d50*/  ISETP.GT.AND P3, PT, R0.reuse, 0x8, P0 ;  /* 0x000000080000780c */ /* 0x040fe40000764270 */
[----:B------:R-:W-:Y:S01]  /*8d60*/  ISETP.GT.AND P0, PT, R3, 0xa9, PT ;  /* 0x000000a90300780c */ /* 0x000fe20003f04270 */
[----:B------:R-:W-:Y:S01]  /*8d70*/  @P5 STG.E.U16 desc[UR36][R4.64+0x142], R105 ;  /* 0x0001426904005986 */ /* 0x000fe2000c101524 */
[C---:B------:R-:W-:Y:S02]  /*8d80*/  ISETP.GT.AND P4, PT, R0.reuse, RZ, P1 ;  /* 0x000000ff0000720c */ /* 0x040fe40000f84270 */
[----:B------:R-:W-:Y:S02]  /*8d90*/  F2FP.BF16.F32.PACK_AB R106, RZ, R106 ;  /* 0x0000006aff6a723e */ /* 0x000fe400000010ff */
[----:B------:R-:W-:-:S02]  /*8da0*/  ISETP.GT.AND P5, PT, R0, RZ, P0 ;  /* 0x000000ff0000720c */ /* 0x000fc400007a4270 */
[----:B------:R-:W-:Y:S01]  /*8db0*/  F2FP.BF16.F32.PACK_AB R107, RZ, R107 ;  /* 0x0000006bff6b723e */ /* 0x000fe200000010ff */
[----:B------:R-:W-:Y:S01]  /*8dc0*/  @P2 STG.E.U16 desc[UR36][R6.64+0x140], R106 ;  /* 0x0001406a06002986 */ /* 0x000fe2000c101524 */
[----:B------:R-:W-:Y:S02]  /*8dd0*/  F2FP.BF16.F32.PACK_AB R108, RZ, R108 ;  /* 0x0000006cff6c723e */ /* 0x000fe400000010ff */
[C---:B------:R-:W-:Y:S01]  /*8de0*/  ISETP.GT.AND P2, PT, R0.reuse, 0x8, P1 ;  /* 0x000000080000780c */ /* 0x040fe20000f44270 */
[----:B------:R-:W-:Y:S01]  /*8df0*/  @P3 STG.E.U16 desc[UR36][R6.64+0x142], R107 ;  /* 0x0001426b06003986 */ /* 0x000fe2000c101524 */
[----:B------:R-:W-:Y:S02]  /*8e00*/  ISETP.GT.AND P1, PT, R3, 0xb0, PT ;  /* 0x000000b00300780c */ /* 0x000fe40003f24270 */
[----:B------:R-:W-:Y:S01]  /*8e10*/  F2FP.BF16.F32.PACK_AB R109, RZ, R109 ;  /* 0x0000006dff6d723e */ /* 0x000fe200000010ff */
[----:B------:R-:W-:Y:S01]  /*8e20*/  @P4 STG.E.U16 desc[UR36][R4.64+0x150], R108 ;  /* 0x0001506c04004986 */ /* 0x000fe2000c101524 */
[----:B------:R-:W-:-:S02]  /*8e30*/  ISETP.GT.AND P3, PT, R0, 0x8, P0 ;  /* 0x000000080000780c */ /* 0x000fc40000764270 */
[----:B------:R-:W-:Y:S01]  /*8e40*/  ISETP.GT.AND P0, PT, R3, 0xb1, PT ;  /* 0x000000b10300780c */ /* 0x000fe20003f04270 */
[----:B------:R-:W-:Y:S01]  /*8e50*/  @P5 STG.E.U16 desc[UR36][R4.64+0x152], R109 ;  /* 0x0001526d04005986 */ /* 0x000fe2000c101524 */
[C---:B------:R-:W-:Y:S02]  /*8e60*/  ISETP.GT.AND P4, PT, R0.reuse, RZ, P1 ;  /* 0x000000ff0000720c */ /* 0x040fe40000f84270 */
[----:B------:R-:W-:Y:S02]  /*8e70*/  F2FP.BF16.F32.PACK_AB R110, RZ, R110 ;  /* 0x0000006eff6e723e */ /* 0x000fe400000010ff */
[----:B------:R-:W-:Y:S02]  /*8e80*/  ISETP.GT.AND P5, PT, R0, RZ, P0 ;  /* 0x000000ff0000720c */ /* 0x000fe400007a4270 */
[----:B------:R-:W-:Y:S01]  /*8e90*/  F2FP.BF16.F32.PACK_AB R111, RZ, R111 ;  /* 0x0000006fff6f723e */ /* 0x000fe200000010ff */
[----:B------:R-:W-:Y:S01]  /*8ea0*/  @P2 STG.E.U16 desc[UR36][R6.64+0x150], R110 ;  /* 0x0001506e06002986 */ /* 0x000fe2000c101524 */
[----:B------:R-:W-:-:S02]  /*8eb0*/  F2FP.BF16.F32.PACK_AB R112, RZ, R112 ;  /* 0x00000070ff70723e */ /* 0x000fc400000010ff */
[C---:B------:R-:W-:Y:S01]  /*8ec0*/  ISETP.GT.AND P2, PT, R0.reuse, 0x8, P1 ;  /* 0x000000080000780c */ /* 0x040fe20000f44270 */
[----:B------:R-:W-:Y:S01]  /*8ed0*/  @P3 STG.E.U16 desc[UR36][R6.64+0x152], R111 ;  /* 0x0001526f06003986 */ /* 0x000fe2000c101524 */
[C---:B------:R-:W-:Y:S02]  /*8ee0*/  ISETP.GT.AND P1, PT, R3.reuse, 0xb8, PT ;  /* 0x000000b80300780c */ /* 0x040fe40003f24270 */
[----:B------:R-:W-:Y:S01]  /*8ef0*/  F2FP.BF16.F32.PACK_AB R113, RZ, R113 ;  /* 0x00000071ff71723e */ /* 0x000fe200000010ff */
[----:B------:R-:W-:Y:S01]  /*8f00*/  @P4 STG.E.U16 desc[UR36][R4.64+0x160], R112 ;  /* 0x0001607004004986 */ /* 0x000fe2000c101524 */
[C---:B------:R-:W-:Y:S02]  /*8f10*/  ISETP.GT.AND P3, PT, R0.reuse, 0x8, P0 ;  /* 0x000000080000780c */ /* 0x040fe40000764270 */
[----:B------:R-:W-:Y:S01]  /*8f20*/  ISETP.GT.AND P0, PT, R3, 0xb9, PT ;  /* 0x000000b90300780c */ /* 0x000fe20003f04270 */
[----:B------:R-:W-:Y:S01]  /*8f30*/  @P5 STG.E.U16 desc[UR36][R4.64+0x162], R113 ;  /* 0x0001627104005986 */ /* 0x000fe2000c101524 */
[----:B------:R-:W-:-:S02]  /*8f40*/  ISETP.GT.AND P4, PT, R0, RZ, P1 ;  /* 0x000000ff0000720c */ /* 0x000fc40000f84270 */
[----:B------:R-:W-:Y:S02]  /*8f50*/  F2FP.BF16.F32.PACK_AB R114, RZ, R114 ;  /* 0x00000072ff72723e */ /* 0x000fe400000010ff */
[C---:B------:R-:W-:Y:S02]  /*8f60*/  ISETP.GT.AND P5, PT, R0.reuse, RZ, P0 ;  /* 0x000000ff0000720c */ /* 0x040fe400007a4270 */
[----:B------:R-:W-:Y:S01]  /*8f70*/  F2FP.BF16.F32.PACK_AB R115, RZ, R115 ;  /* 0x00000073ff73723e */ /* 0x000fe200000010ff */
[----:B------:R-:W-:Y:S01]  /*8f80*/  @P2 STG.E.U16 desc[UR36][R6.64+0x160], R114 ;  /* 0x0001607206002986 */ /* 0x000fe2000c101524 */
[----:B------:R-:W-:Y:S02]  /*8f90*/  F2FP.BF16.F32.PACK_AB R116, RZ, R116 ;  /* 0x00000074ff74723e */ /* 0x000fe400000010ff */
        /* <DEDUP_REMOVED lines=65> */
[----:B------:R-:W-:Y:S02]  /*93b0*/  ISETP.GT.AND P5, PT, R0, RZ, P0 ;  /* 0x000000ff0000720c */ /* 0x000fe400007a4270 */
[----:B------:R-:W-:Y:S02]  /*93c0*/  F2FP.BF16.F32.PACK_AB R134, RZ, R134 ;  /* 0x00000086ff86723e */ /* 0x000fe400000010ff */
[----:B------:R-:W-:Y:S02]  /*93d0*/  F2FP.BF16.F32.PACK_AB R135, RZ, R135 ;  /* 0x00000087ff87723e */ /* 0x000fe400000010ff */
[----:B------:R-:W-:Y:S01]  /*93e0*/  F2FP.BF16.F32.PACK_AB R136, RZ, R136 ;  /* 0x00000088ff88723e */ /* 0x000fe200000010ff */
[----:B------:R-:W-:Y:S01]  /*93f0*/  @P2 STG.E.U16 desc[UR36][R6.64+0x1b0], R134 ;  /* 0x0001b08606002986 */ /* 0x000fe2000c101524 */
[----:B------:R-:W-:-:S02]  /*9400*/  F2FP.BF16.F32.PACK_AB R137, RZ, R137 ;  /* 0x00000089ff89723e */ /* 0x000fc400000010ff */
[C---:B------:R-:W-:Y:S01]  /*9410*/  ISETP.GT.AND P1, PT, R0.reuse, 0x8, P1 ;  /* 0x000000080000780c */ /* 0x040fe20000f24270 */
[----:B------:R-:W-:Y:S01]  /*9420*/  @P3 STG.E.U16 desc[UR36][R6.64+0x1b2], R135 ;  /* 0x0001b28706003986 */ /* 0x000fe2000c101524 */
[C---:B------:R-:W-:Y:S02]  /*9430*/  ISETP.GT.AND P2, PT, R0.reuse, 0x8, P0 ;  /* 0x000000080000780c */ /* 0x040fe40000744270 */
[C---:B------:R-:W-:Y:S01]  /*9440*/  ISETP.GT.AND P0, PT, R3.reuse, 0xe9, PT ;  /* 0x000000e90300780c */ /* 0x040fe20003f04270 */
[----:B------:R-:W-:Y:S01]  /*9450*/  @P4 STG.E.U16 desc[UR36][R4.64+0x1c0], R136 ;  /* 0x0001c08804004986 */ /* 0x000fe2000c101524 */
[----:B------:R-:W-:Y:S02]  /*9460*/  ISETP.GT.AND P4, PT, R3, 0xe8, PT ;  /* 0x000000e80300780c */ /* 0x000fe40003f84270 */
[----:B------:R-:W-:Y:S01]  /*9470*/  F2FP.BF16.F32.PACK_AB R138, RZ, R138 ;  /* 0x0000008aff8a723e */ /* 0x000fe200000010ff */
[----:B------:R-:W-:Y:S01]  /*9480*/  @P5 STG.E.U16 desc[UR36][R4.64+0x1c2], R137 ;  /* 0x0001c28904005986 */ /* 0x000fe2000c101524 */
[----:B------:R-:W-:-:S02]  /*9490*/  ISETP.GT.AND P5, PT, R0, RZ, P4 ;  /* 0x000000ff0000720c */ /* 0x000fc400027a4270 */
[----:B------:R-:W-:Y:S01]  /*94a0*/  F2FP.BF16.F32.PACK_AB R139, RZ, R139 ;  /* 0x0000008bff8b723e */ /* 0x000fe200000010ff */
[----:B------:R-:W-:Y:S01]  /*94b0*/  @P1 STG.E.U16 desc[UR36][R6.64+0x1c0], R138 ;  /* 0x0001c08a06001986 */ /* 0x000fe2000c101524 */
[----:B------:R-:W-:Y:S02]  /*94c0*/  F2FP.BF16.F32.PACK_AB R140, RZ, R140 ;  /* 0x0000008cff8c723e */ /* 0x000fe400000010ff */
[C---:B------:R-:W-:Y:S01]  /*94d0*/  ISETP.GT.AND P3, PT, R0.reuse, RZ, P0 ;  /* 0x000000ff0000720c */ /* 0x040fe20000764270 */
[----:B------:R-:W-:Y:S01]  /*94e0*/  @P2 STG.E.U16 desc[UR36][R6.64+0x1c2], R139 ;  /* 0x0001c28b06002986 */ /* 0x000fe2000c101524 */
[C---:B------:R-:W-:Y:S02]  /*94f0*/  ISETP.GT.AND P4, PT, R0.reuse, 0x8, P4 ;  /* 0x000000080000780c */ /* 0x040fe40002784270 */
[----:B------:R-:W-:Y:S02]  /*9500*/  F2FP.BF16.F32.PACK_AB R141, RZ, R141 ;  /* 0x0000008dff8d723e */ /* 0x000fe400000010ff */
[----:B------:R-:W-:Y:S01]  /*9510*/  F2FP.BF16.F32.PACK_AB R142, RZ, R142 ;  /* 0x0000008eff8e723e */ /* 0x000fe200000010ff */
[----:B------:R-:W-:Y:S01]  /*9520*/  @P5 STG.E.U16 desc[UR36][R4.64+0x1d0], R140 ;  /* 0x0001d08c04005986 */ /* 0x000fe2000c101524 */
[----:B------:R-:W-:-:S02]  /*9530*/  ISETP.GT.AND P5, PT, R0, 0x8, P0 ;  /* 0x000000080000780c */ /* 0x000fc400007a4270 */
[----:B------:R-:W-:Y:S02]  /*9540*/  F2FP.BF16.F32.PACK_AB R143, RZ, R143 ;  /* 0x0000008fff8f723e */ /* 0x000fe400000010ff */
[C---:B------:R-:W-:Y:S01]  /*9550*/  ISETP.GT.AND P0, PT, R3.reuse, 0xf1, PT ;  /* 0x000000f10300780c */ /* 0x040fe20003f04270 */
[----:B------:R-:W-:Y:S01]  /*9560*/  @P3 STG.E.U16 desc[UR36][R4.64+0x1d2], R141 ;  /* 0x0001d28d04003986 */ /* 0x000fe2000c101524 */
[----:B------:R-:W-:Y:S02]  /*9570*/  ISETP.GT.AND P3, PT, R3, 0xf0, PT ;  /* 0x000000f00300780c */ /* 0x000fe40003f64270 */
[----:B------:R-:W-:Y:S01]  /*9580*/  F2FP.BF16.F32.PACK_AB R144, RZ, R144 ;  /* 0x00000090ff90723e */ /* 0x000fe200000010ff */
[----:B------:R-:W-:Y:S01]  /*9590*/  @P4 STG.E.U16 desc[UR36][R6.64+0x1d0], R142 ;  /* 0x0001d08e06004986 */ /* 0x000fe2000c101524 */
[C---:B------:R-:W-:Y:S02]  /*95a0*/  ISETP.GT.AND P4, PT, R0.reuse, RZ, P3 ;  /* 0x000000ff0000720c */ /* 0x040fe40001f84270 */
[----:B------:R-:W-:Y:S01]  /*95b0*/  F2FP.BF16.F32.PACK_AB R145, RZ, R145 ;  /* 0x00000091ff91723e */ /* 0x000fe200000010ff */
[----:B------:R-:W-:Y:S01]  /*95c0*/  @P5 STG.E.U16 desc[UR36][R6.64+0x1d2], R143 ;  /* 0x0001d28f06005986 */ /* 0x000fe2000c101524 */
[----:B------:R-:W-:-:S02]  /*95d0*/  ISETP.GT.AND P5, PT, R0, RZ, P0 ;  /* 0x000000ff0000720c */ /* 0x000fc400007a4270 */
[C---:B------:R-:W-:Y:S02]  /*95e0*/  ISETP.GT.AND P2, PT, R3.reuse, 0xf8, PT ;  /* 0x000000f80300780c */ /* 0x040fe40003f44270 */
[----:B------:R-:W-:Y:S02]  /*95f0*/  ISETP.GT.AND P1, PT, R3, 0xf9, PT ;  /* 0x000000f90300780c */ /* 0x000fe40003f24270 */
[C---:B------:R-:W-:Y:S02]  /*9600*/  ISETP.GT.AND P3, PT, R0.reuse, 0x8, P3 ;  /* 0x000000080000780c */ /* 0x040fe40001f64270 */
[C---:B------:R-:W-:Y:S01]  /*9610*/  ISETP.GT.AND P0, PT, R0.reuse, 0x8, P0 ;  /* 0x000000080000780c */ /* 0x040fe20000704270 */
[----:B------:R-:W-:Y:S01]  /*9620*/  @P4 STG.E.U16 desc[UR36][R4.64+0x1e0], R144 ;  /* 0x0001e09004004986 */ /* 0x000fe2000c101524 */
[C---:B------:R-:W-:Y:S02]  /*9630*/  ISETP.GT.AND P4, PT, R0.reuse, RZ, P1 ;  /* 0x000000ff0000720c */ /* 0x040fe40000f84270 */
[----:B------:R-:W-:Y:S01]  /*9640*/  F2FP.BF16.F32.PACK_AB R146, RZ, R146 ;  /* 0x00000092ff92723e */ /* 0x000fe200000010ff */
[----:B------:R-:W-:Y:S01]  /*9650*/  @P5 STG.E.U16 desc[UR36][R4.64+0x1e2], R145 ;  /* 0x0001e29104005986 */ /* 0x000fe2000c101524 */
[----:B------:R-:W-:-:S02]  /*9660*/  ISETP.GT.AND P5, PT, R0, RZ, P2 ;  /* 0x000000ff0000720c */ /* 0x000fc400017a4270 */
[C---:B------:R-:W-:Y:S02]  /*9670*/  ISETP.GT.AND P2, PT, R0.reuse, 0x8, P2 ;  /* 0x000000080000780c */ /* 0x040fe40001744270 */
[----:B------:R-:W-:Y:S01]  /*9680*/  F2FP.BF16.F32.PACK_AB R147, RZ, R147 ;  /* 0x00000093ff93723e */ /* 0x000fe200000010ff */
[----:B------:R-:W-:Y:S01]  /*9690*/  @P3 STG.E.U16 desc[UR36][R6.64+0x1e0], R146 ;  /* 0x0001e09206003986 */ /* 0x000fe2000c101524 */
[----:B------:R-:W-:Y:S02]  /*96a0*/  ISETP.GT.AND P1, PT, R0, 0x8, P1 ;  /* 0x000000080000780c */ /* 0x000fe40000f24270 */
[----:B------:R-:W-:Y:S01]  /*96b0*/  F2FP.BF16.F32.PACK_AB R148, RZ, R148 ;  /* 0x00000094ff94723e */ /* 0x000fe200000010ff */
[----:B------:R-:W-:Y:S01]  /*96c0*/  @P0 STG.E.U16 desc[UR36][R6.64+0x1e2], R147 ;  /* 0x0001e29306000986 */ /* 0x000fe2000c101524 */
[----:B------:R-:W-:Y:S02]  /*96d0*/  F2FP.BF16.F32.PACK_AB R149, RZ, R149 ;  /* 0x00000095ff95723e */ /* 0x000fe400000010ff */
[----:B------:R-:W-:Y:S01]  /*96e0*/  F2FP.BF16.F32.PACK_AB R150, RZ, R150 ;  /* 0x00000096ff96723e */ /* 0x000fe200000010ff */
[----:B------:R-:W-:Y:S01]  /*96f0*/  @P5 STG.E.U16 desc[UR36][R4.64+0x1f0], R148 ;  /* 0x0001f09404005986 */ /* 0x000fe2000c101524 */
[----:B------:R-:W-:-:S03]  /*9700*/  F2FP.BF16.F32.PACK_AB R151, RZ, R151 ;  /* 0x00000097ff97723e */ /* 0x000fc600000010ff */
[----:B------:R0:W-:Y:S02]  /*9710*/  @P4 STG.E.U16 desc[UR36][R4.64+0x1f2], R149 ;  /* 0x0001f29504004986 */ /* 0x0001e4000c101524 */
[----:B0-----:R-:W-:Y:S02]  /*9720*/  @P2 IMAD.MOV.U32 R4, RZ, RZ, R6 ;  /* 0x000000ffff042224 */ /* 0x001fe400078e0006 */
[----:B------:R-:W-:-:S05]  /*9730*/  @P2 IMAD.MOV.U32 R5, RZ, RZ, R7 ;  /* 0x000000ffff052224 */ /* 0x000fca00078e0007 */
[----:B------:R0:W-:Y:S04]  /*9740*/  @P2 STG.E.U16 desc[UR36][R4.64+0x1f0], R150 ;  /* 0x0001f09604002986 */ /* 0x0001e8000c101524 */
[----:B------:R0:W-:Y:S02]  /*9750*/  @P1 STG.E.U16 desc[UR36][R6.64+0x1f2], R151 ;  /* 0x0001f29706001986 */ /* 0x0001e4000c101524 */
.L_x_283:
[----:B------:R-:W-:Y:S05]  /*9760*/  BSYNC B0 ;  /* 0x0000000000007941 */ /* 0x000fea0003800000 */
.L_x_29:
[----:B------:R-:W-:Y:S01]  /*9770*/  ULDC UR4, c[0x0][0xc] ;  /* 0x0000030000047ab9 */ /* 0x000fe20000000800 */
[----:B------:R-:W-:Y:S01]  /*9780*/  ULDC UR5, c[0x0][0x10] ;  /* 0x0000040000057ab9 */ /* 0x000fe20000000800 */
[----:B0-----:R-:W0:Y:S01]  /*9790*/  LDC R3, c[0x0][0x14] ;  /* 0x00000500ff037b82 */ /* 0x001e220000000800 */
[----:B------:R-:W-:Y:S01]  /*97a0*/  UIMAD.WIDE.U32 UR4, UR4, UR5, URZ ;  /* 0x00000005040472a5 */ /* 0x000fe2000f8e003f */
[----:B------:R-:W-:Y:S01]  /*97b0*/  PRMT R0, RZ, 0x7610, R0 ;  /* 0x00007610ff007816 */ /* 0x000fe20000000000 */
[----:B----45:R-:W-:Y:S02]  /*97c0*/  IMAD.MOV.U32 R152, RZ, RZ, -0x1 ;  /* 0xffffffffff987424 */ /* 0x030fe400078e00ff */
[----:B------:R-:W-:Y:S02]  /*97d0*/  IMAD.MOV.U32 R23, RZ, RZ, -0x1 ;  /* 0xffffffffff177424 */ /* 0x000fe400078e00ff */
[----:B0-----:R-:W-:-:S04]  /*97e0*/  IMAD.WIDE.U32 R16, R3, UR4, R16 ;  /* 0x0000000403107c25 */ /* 0x001fc8000f8e0010 */
[----:B------:R-:W-:Y:S01]  /*97f0*/  IMAD R3, R3, UR5, RZ ;  /* 0x0000000503037c24 */ /* 0x000fe2000f8e02ff */
[----:B------:R-:W-:Y:S02]  /*9800*/  ULDC.64 UR4, c[0x0][0x650] ;  /* 0x0001940000047ab9 */ /* 0x000fe40000000a00 */
[----:B------:R-:W-:Y:S01]  /*9810*/  ISETP.GE.U32.AND P0, PT, R16, UR4, PT ;  /* 0x0000000410007c0c */ /* 0x000fe2000bf06070 */
[----:B------:R-:W-:-:S05]  /*9820*/  IMAD.IADD R17, R17, 0x1, R3 ;  /* 0x0000000111117824 */ /* 0x000fca00078e0203 */
[----:B------:R-:W-:-:S13]  /*9830*/  ISETP.GE.U32.AND.EX P0, PT, R17, UR5, PT, P0 ;  /* 0x0000000511007c0c */ /* 0x000fda000bf06100 */
[----:B------:R-:W-:Y:S05]  /*9840*/  @P0 BRA `(.L_x_284) ;  /* 0x0000000400640947 */ /* 0x000fea0003800000 */
[----:B------:R-:W0:Y:S01]  /*9850*/  S2R R12, SR_CTAID.X ;  /* 0x00000000000c7919 */ /* 0x000e220000002500 */
[----:B------:R-:W4:Y:S01]  /*9860*/  LDC.64 R10, c[0x0][0x628] ;  /* 0x00018a00ff0a7b82 */ /* 0x000f220000000a00 */
[----:B------:R-:W-:Y:S01]  /*9870*/  ULDC UR4, c[0x0][0x150] ;  /* 0x0000540000047ab9 */ /* 0x000fe20000000800 */
[----:B-123--:R-:W-:Y:S01]  /*9880*/  IMAD.MOV.U32 R8, RZ, RZ, R16 ;  /* 0x000000ffff087224 */ /* 0x00efe200078e0010 */
[----:B------:R-:W1:Y:S01]  /*9890*/  S2R R24, SR_CTAID.Y ;  /* 0x0000000000187919 */ /* 0x000e620000002600 */
[----:B------:R-:W-:-:S04]  /*98a0*/  IMAD.MOV.U32 R9, RZ, RZ, R17 ;  /* 0x000000ffff097224 */ /* 0x000fc800078e0011 */
[----:B------:R-:W2:Y:S08]  /*98b0*/  LDC R21, c[0x0][0x144] ;  /* 0x00005100ff157b82 */ /* 0x000eb00000000800 */
[----:B------:R-:W3:Y:S08]  /*98c0*/  LDC R0, c[0x0][0x630] ;  /* 0x00018c00ff007b82 */ /* 0x000ef00000000800 */
[----:B------:R-:W1:Y:S01]  /*98d0*/  LDC.64 R14, c[0x0][0x620] ;  /* 0x00018800ff0e7b82 */ /* 0x000e620000000a00 */
[----:B----4-:R-:W-:-:S04]  /*98e0*/  ISETP.NE.U32.AND P0, PT, R10, RZ, PT ;  /* 0x000000ff0a00720c */ /* 0x010fc80003f05070 */
[----:B------:R-:W-:Y:S02]  /*98f0*/  ISETP.NE.AND.EX P0, PT, R11, RZ, PT, P0 ;  /* 0x000000ff0b00720c */ /* 0x000fe40003f05300 */
[----:B0-----:R-:W-:-:S05]  /*9900*/  I2FP.F32.U32 R3, R12 ;  /* 0x0000000c00037245 */ /* 0x001fca0000201000 */
[----:B------:R-:W-:-:S04]  /*9910*/  FMUL R3, R3, UR4 ;  /* 0x0000000403037c20 */ /* 0x000fc80008400000 */
[----:B------:R0:W4:Y:S02]  /*9920*/  F2I.U32.TRUNC.NTZ R20, R3 ;  /* 0x0000000300147305 */ /* 0x000124000020f000 */
[----:B--23--:R-:W-:Y:S05]  /*9930*/  @!P0 BRA `(.L_x_285) ;  /* 0x0000000000288947 */ /* 0x00cfea0003800000 */
[----:B0-----:R-:W0:Y:S02]  /*9940*/  LDC R3, c[0x0][0x634] ;  /* 0x00018d00ff037b82 */ /* 0x001e240000000800 */
        /* <DEDUP_REMOVED lines=9> */
.L_x_285:
[----:B------:R-:W2:Y:S01]  /*99e0*/  LDC.64 R30, c[0x0][0x640] ;  /* 0x00019000ff1e7b82 */ /* 0x000ea20000000a00 */
[-CC-:B------:R-:W-:Y:S01]  /*99f0*/  SHF.R.U64 R23, R8, R0.reuse, R9.reuse ;  /* 0x0000000008177219 */ /* 0x180fe20000001209 */
[----:B----4-:R-:W-:Y:S01]  /*9a00*/  IMAD.MOV R20, RZ, RZ, -R20 ;  /* 0x000000ffff147224 */ /* 0x010fe200078e0a14 */
[----:B------:R-:W-:Y:S01]  /*9a10*/  SHF.R.U32.HI R0, RZ, R0, R9 ;  /* 0x00000000ff007219 */ /* 0x000fe20000011609 */
[----:B------:R-:W-:Y:S01]  /*9a20*/  ULDC UR4, c[0x0][0x154] ;  /* 0x0000550000047ab9 */ /* 0x000fe20000000800 */
[----:B0-----:R-:W-:Y:S01]  /*9a30*/  IADD3 R3, P0, RZ, -R23, RZ ;  /* 0x80000017ff037210 */ /* 0x001fe20007f1e0ff */
[----:B------:R-:W-:Y:S02]  /*9a40*/  IMAD R26, R21, R20, R12 ;  /* 0x00000014151a7224 */ /* 0x000fe400078e020c */
[----:B------:R-:W0:Y:S01]  /*9a50*/  LDC R6, c[0x0][0x618] ;  /* 0x00018600ff067b82 */ /* 0x000e220000000800 */
[----:B------:R-:W-:Y:S02]  /*9a60*/  IMAD.MOV.U32 R7, RZ, RZ, 0x1 ;  /* 0x00000001ff077424 */ /* 0x000fe400078e00ff */
[----:B------:R-:W-:-:S04]  /*9a70*/  IMAD.X R5, RZ, RZ, ~R0, P0 ;  /* 0x000000ffff057224 */ /* 0x000fc800000e0e00 */
[-C--:B-1----:R-:W-:Y:S01]  /*9a80*/  IMAD R0, R5, R14.reuse, RZ ;  /* 0x0000000e05007224 */ /* 0x082fe200078e02ff */
[----:B------:R-:W1:Y:S01]  /*9a90*/  LDC R8, c[0x0][0x608] ;  /* 0x00018200ff087b82 */ /* 0x000e620000000800 */
[----:B------:R-:W-:-:S04]  /*9aa0*/  IMAD.WIDE.U32 R4, R3, R14, R16 ;  /* 0x0000000e03047225 */ /* 0x000fc800078e0010 */
[----:B------:R-:W-:Y:S01]  /*9ab0*/  IMAD R3, R3, R15, R0 ;  /* 0x0000000f03037224 */ /* 0x000fe200078e0200 */
[----:B------:R-:W-:Y:S02]  /*9ac0*/  I2FP.F32.U32 R0, R24 ;  /* 0x0000001800007245 */ /* 0x000fe40000201000 */
[----:B------:R-:W3:Y:S01]  /*9ad0*/  LDC R28, c[0x0][0x658] ;  /* 0x00019600ff1c7b82 */ /* 0x000ee20000000800 */
[----:B------:R-:W-:Y:S01]  /*9ae0*/  IMAD.IADD R3, R5, 0x1, R3 ;  /* 0x0000000105037824 */ /* 0x000fe200078e0203 */
[----:B--2---:R-:W-:Y:S01]  /*9af0*/  ISETP.NE.U32.AND P0, PT, R30, RZ, PT ;  /* 0x000000ff1e00720c */ /* 0x004fe20003f05070 */
[----:B------:R-:W-:Y:S01]  /*9b00*/  FMUL R0, R0, UR4 ;  /* 0x0000000400007c20 */ /* 0x000fe20008400000 */
[----:B------:R-:W-:Y:S02]  /*9b10*/  IMAD.MOV.U32 R5, RZ, RZ, -0x1 ;  /* 0xffffffffff057424 */ /* 0x000fe400078e00ff */
[----:B------:R-:W-:Y:S01]  /*9b20*/  ISETP.NE.AND.EX P0, PT, R31, RZ, PT, P0 ;  /* 0x000000ff1f00720c */ /* 0x000fe20003f05300 */
[----:B------:R2:W4:Y:S01]  /*9b30*/  F2I.U32.TRUNC.NTZ R13, R0 ;  /* 0x00000000000d7305 */ /* 0x000522000020f000 */
[----:B------:R-:W2:Y:S01]  /*9b40*/  LDC R15, c[0x0][0x148] ;  /* 0x00005200ff0f7b82 */ /* 0x000ea20000000800 */
[----:B0-----:R-:W-:-:S02]  /*9b50*/  SHF.R.U64 R12, R4, R6, R3 ;  /* 0x00000006040c7219 */ /* 0x001fc40000001203 */
[----:B------:R-:W-:-:S05]  /*9b60*/  SHF.R.U32.HI R3, RZ, R6, R3 ;  /* 0x00000006ff037219 */ /* 0x000fca0000011603 */
[----:B------:R-:W0:Y:S01]  /*9b70*/  LDC R20, c[0x0][0x600] ;  /* 0x00018000ff147b82 */ /* 0x000e220000000800 */
[-CC-:B-1----:R-:W-:Y:S02]  /*9b80*/  SHF.R.U64 R10, R12, R8.reuse, R3.reuse ;  /* 0x000000080c0a7219 */ /* 0x182fe40000001203 */
[----:B------:R-:W-:-:S05]  /*9b90*/  SHF.R.U32.HI R3, RZ, R8, R3 ;  /* 0x00000008ff037219 */ /* 0x000fca0000011603 */
[----:B------:R-:W1:Y:S01]  /*9ba0*/  LDC R21, c[0x0][0x648] ;  /* 0x00019200ff157b82 */ /* 0x000e620000000800 */
[-C--:B---3--:R-:W-:Y:S02]  /*9bb0*/  SHF.L.U32 R4, R5, R28.reuse, RZ ;  /* 0x0000001c05047219 */ /* 0x088fe400000006ff */
[-CC-:B------:R-:W-:Y:S02]  /*9bc0*/  SHF.R.U64 R14, R10, R28.reuse, R3.reuse ;  /* 0x0000001c0a0e7219 */ /* 0x180fe40000001203 */
[----:B------:R-:W-:Y:S02]  /*9bd0*/  SHF.R.U32.HI R5, RZ, R28, R3 ;  /* 0x0000001cff057219 */ /* 0x000fe40000011603 */
[----:B------:R-:W-:Y:S01]  /*9be0*/  LOP3.LUT R153, RZ, R4, RZ, 0x33, !PT ;  /* 0x00000004ff997212 */ /* 0x000fe200078e33ff */
[----:B------:R-:W3:Y:S01]  /*9bf0*/  LDC R25, c[0x0][0x638] ;  /* 0x00018e00ff197b82 */ /* 0x000ee20000000800 */
[----:B------:R-:W-:Y:S01]  /*9c00*/  SHF.L.U32 R28, R7, R28, RZ ;  /* 0x0000001c071c7219 */ /* 0x000fe200000006ff */
[----:B------:R-:W-:-:S06]  /*9c10*/  IMAD.MOV.U32 R4, RZ, RZ, R14 ;  /* 0x000000ffff047224 */ /* 0x000fcc00078e000e */
[----:B------:R-:W0:Y:S01]  /*9c20*/  LDC R27, c[0x0][0x610] ;  /* 0x00018400ff1b7b82 */ /* 0x000e220000000800 */
[----:B----4-:R-:W-:Y:S05]  /*9c30*/  @!P0 BRA `(.L_x_286) ;  /* 0x0000000000288947 */ /* 0x010fea0003800000 */
[----:B------:R-:W4:Y:S02]  /*9c40*/  LDC R3, c[0x0][0x64c] ;  /* 0x00019300ff037b82 */ /* 0x000f240000000800 */
[----:B----4-:R-:W-:-:S05]  /*9c50*/  IADD3 R3, P0, R14, R3, RZ ;  /* 0x000000030e037210 */ /* 0x010fca0007f1e0ff */
        /* <DEDUP_REMOVED lines=8> */
.L_x_286:
[----:B------:R-:W-:Y:S01]  /*9ce0*/  ISETP.NE.AND P0, PT, R2, 0x1, PT ;  /* 0x000000010200780c */ /* 0x000fe20003f05270 */
[----:B------:R-:W-:Y:S01]  /*9cf0*/  IMAD.MOV R13, RZ, RZ, -R13 ;  /* 0x000000ffff0d7224 */ /* 0x000fe200078e0a0d */
[----:B-12---:R-:W-:Y:S01]  /*9d00*/  SHF.R.U64 R0, R4, R21, R5 ;  /* 0x0000001504007219 */ /* 0x006fe20000001205 */
[----:B0-----:R-:W-:Y:S01]  /*9d10*/  VIADD R5, R20, 0xffffffff ;  /* 0xffffffff14057836 */ /* 0x001fe20000000000 */
[----:B------:R-:W-:-:S03]  /*9d20*/  LOP3.LUT R153, R10, R153, RZ, 0xc0, !PT ;  /* 0x000000990a997212 */ /* 0x000fc600078ec0ff */
[----:B------:R-:W-:Y:S01]  /*9d30*/  IMAD.MOV R3, RZ, RZ, -R0 ;  /* 0x000000ffff037224 */ /* 0x000fe200078e0a00 */
[----:B------:R-:W-:Y:S01]  /*9d40*/  LOP3.LUT R5, R12, R5, RZ, 0xc0, !PT ;  /* 0x000000050c057212 */ /* 0x000fe200078ec0ff */
[----:B------:R-:W-:Y:S02]  /*9d50*/  IMAD R153, R28, R0, R153 ;  /* 0x000000001c997224 */ /* 0x000fe400078e0299 */
[----:B---3--:R-:W-:Y:S02]  /*9d60*/  IMAD R0, R3, R25, R14 ;  /* 0x0000001903007224 */ /* 0x008fe400078e020e */
[----:B------:R-:W-:Y:S02]  /*9d70*/  @P0 IMAD R26, R15, R13, R24 ;  /* 0x0000000d0f1a0224 */ /* 0x000fe400078e0218 */
[----:B------:R-:W-:Y:S02]  /*9d80*/  IMAD R4, R0, R20, R5 ;  /* 0x0000001400047224 */ /* 0x000fe400078e0205 */
[----:B------:R-:W-:-:S02]  /*9d90*/  IMAD R153, R153, R27, R26 ;  /* 0x0000001b99997224 */ /* 0x000fc400078e021a */
[----:B------:R-:W-:-:S03]  /*9da0*/  IMAD.MOV.U32 R3, RZ, RZ, 0x1 ;  /* 0x00000001ff037424 */ /* 0x000fc600078e00ff */
[----:B------:R-:W-:Y:S02]  /*9db0*/  SEL R152, R4, R153, !P0 ;  /* 0x0000009904987207 */ /* 0x000fe40004000000 */
[----:B------:R-:W-:Y:S02]  /*9dc0*/  PRMT R0, R3, 0x7610, R0 ;  /* 0x0000761003007816 */ /* 0x000fe40000000000 */
[----:B------:R-:W-:-:S07]  /*9dd0*/  SEL R153, R153, R4, !P0 ;  /* 0x0000000499997207 */ /* 0x000fce0004000000 */
.L_x_284:
[----:B------:R-:W-:-:S13]  /*9de0*/  LOP3.LUT P0, RZ, R0, 0xff, RZ, 0xc0, !PT ;  /* 0x000000ff00ff7812 */ /* 0x000fda000780c0ff */
[----:B------:R-:W-:Y:S05]  /*9df0*/  @P0 BRA `(.L_x_287) ;  /* 0xffffff7000800947 */ /* 0x000fea000383ffff */
[----:B------:R-:W-:Y:S05]  /*9e00*/  EXIT ;  /* 0x000000000000794d */ /* 0x000fea0003800000 */
.L_x_4:
[----:B0-----:R-:W-:Y:S01]  /*9e10*/  ULDC.64 UR4, c[0x0][0x650] ;  /* 0x0001940000047ab9 */ /* 0x001fe20000000a00 */
        /* <DEDUP_REMOVED lines=25> */
.L_x_289:
[--C-:B------:R-:W-:Y:S01]  /*9fb0*/  SHF.R.U64 R12, R10, R14, R11.reuse ;  /* 0x0000000e0a0c7219 */ /* 0x100fe2000000120b */
[----:B------:R-:W0:Y:S01]  /*9fc0*/  LDC R22, c[0x0][0x618] ;  /* 0x00018600ff167b82 */ /* 0x000e220000000800 */
[----:B------:R-:W-:Y:S01]  /*9fd0*/  I2FP.F32.U32 R6, R4 ;  /* 0x0000000400067245 */ /* 0x000fe20000201000 */
[----:B------:R-:W-:Y:S01]  /*9fe0*/  ULDC UR4, c[0x0][0x150] ;  /* 0x0000540000047ab9 */ /* 0x000fe20000000800 */
[----:B------:R-:W-:Y:S02]  /*9ff0*/  SHF.R.U32.HI R5, RZ, R14, R11 ;  /* 0x0000000eff057219 */ /* 0x000fe4000001160b */
[----:B------:R-:W-:Y:S01]  /*a000*/  IADD3 R9, P0, RZ, -R12, RZ ;  /* 0x8000000cff097210 */ /* 0x000fe20007f1e0ff */
[----:B------:R-:W-:Y:S01]  /*a010*/  FMUL R11, R6, UR4 ;  /* 0x00000004060b7c20 */ /* 0x000fe20008400000 */
[----:B------:R-:W-:Y:S01]  /*a020*/  ULDC UR4, c[0x0][0x154] ;  /* 0x0000550000047ab9 */ /* 0x000fe20000000800 */
[----:B------:R-:W1:Y:S02]  /*a030*/  LDC.64 R24, c[0x0][0x640] ;  /* 0x00019000ff187b82 */ /* 0x000e640000000a00 */
[----:B------:R-:W-:-:S02]  /*a040*/  IMAD.X R5, RZ, RZ, ~R5, P0 ;  /* 0x000000ffff057224 */ /* 0x000fc400000e0e05 */
[----:B------:R-:W2:Y:S01]  /*a050*/  F2I.U32.TRUNC.NTZ R11, R11 ;  /* 0x0000000b000b7305 */ /* 0x000ea2000020f000 */
[----:B------:R-:W-:-:S03]  /*a060*/  IMAD.WIDE.U32 R6, R9, R20, R16 ;  /* 0x0000001409067225 */ /* 0x000fc600078e0010 */
[----:B------:R-:W3:Y:S01]  /*a070*/  LDC R13, c[0x0][0x144] ;  /* 0x00005100ff0d7b82 */ /* 0x000ee20000000800 */
[----:B------:R-:W-:-:S04]  /*a080*/  IMAD R8, R5, R20, RZ ;  /* 0x0000001405087224 */ /* 0x000fc800078e02ff */
[----:B------:R-:W-:Y:S02]  /*a090*/  IMAD R5, R9, R21, R8 ;  /* 0x0000001509057224 */ /* 0x000fe400078e0208 */
[----:B------:R-:W-:Y:S01]  /*a0a0*/  IMAD.MOV.U32 R8, RZ, RZ, -0x1 ;  /* 0xffffffffff087424 */ /* 0x000fe200078e00ff */
[----:B------:R-:W4:Y:S01]  /*a0b0*/  LDC R14, c[0x0][0x608] ;  /* 0x00018200ff0e7b82 */ /* 0x000f220000000800 */
[----:B------:R-:W-:Y:S01]  /*a0c0*/  IMAD.IADD R5, R7, 0x1, R5 ;  /* 0x0000000107057824 */ /* 0x000fe200078e0205 */
[----:B------:R-:W-:-:S04]  /*a0d0*/  I2FP.F32.U32 R7, R3 ;  /* 0x0000000300077245 */ /* 0x000fc80000201000 */
[-C--:B0-----:R-:W-:Y:S01]  /*a0e0*/  SHF.R.U64 R10, R6, R22.reuse, R5 ;  /* 0x00000016060a7219 */ /* 0x081fe20000001205 */
[----:B--2---:R-:W-:Y:S01]  /*a0f0*/  IMAD.MOV R6, RZ, RZ, -R11 ;  /* 0x000000ffff067224 */ /* 0x004fe200078e0a0b */
[----:B------:R-:W0:Y:S01]  /*a100*/  LDC R9, c[0x0][0x658] ;  /* 0x00019600ff097b82 */ /* 0x000e220000000800 */
[----:B-1----:R-:W-:Y:S01]  /*a110*/  ISETP.NE.U32.AND P0, PT, R24, RZ, PT ;  /* 0x000000ff1800720c */ /* 0x002fe20003f05070 */
[----:B------:R-:W-:Y:S01]  /*a120*/  FMUL R7, R7, UR4 ;  /* 0x0000000407077c20 */ /* 0x000fe20008400000 */
[----:B------:R-:W-:Y:S02]  /*a130*/  SHF.R.U32.HI R5, RZ, R22, R5 ;  /* 0x00000016ff057219 */ /* 0x000fe40000011605 */
[----:B------:R-:W-:-:S03]  /*a140*/  ISETP.NE.AND.EX P0, PT, R25, RZ, PT, P0 ;  /* 0x000000ff1900720c */ /* 0x000fc60003f05300 */
[----:B------:R-:W1:Y:S01]  /*a150*/  LDC R20, c[0x0][0x148] ;  /* 0x00005200ff147b82 */ /* 0x000e620000000800 */
[----:B---3--:R-:W-:Y:S02]  /*a160*/  IMAD R23, R13, R6, R4 ;  /* 0x000000060d177224 */ /* 0x008fe400078e0204 */
[----:B------:R-:W-:-:S05]  /*a170*/  IMAD.MOV.U32 R6, RZ, RZ, 0x1 ;  /* 0x00000001ff067424 */ /* 0x000fca00078e00ff */
[----:B------:R-:W2:Y:S01]  /*a180*/  LDC R21, c[0x0][0x600] ;  /* 0x00018000ff157b82 */ /* 0x000ea20000000800 */
[-CC-:B----4-:R-:W-:Y:S02]  /*a190*/  SHF.R.U64 R13, R10, R14.reuse, R5.reuse ;  /* 0x0000000e0a0d7219 */ /* 0x190fe40000001205 */
[----:B------:R-:W-:Y:S02]  /*a1a0*/  SHF.R.U32.HI R4, RZ, R14, R5 ;  /* 0x0000000eff047219 */ /* 0x000fe40000011605 */
[----:B------:R3:W4:Y:S03]  /*a1b0*/  F2I.U32.TRUNC.NTZ R14, R7 ;  /* 0x00000007000e7305 */ /* 0x000726000020f000 */
[----:B------:R-:W1:Y:S01]  /*a1c0*/  LDC R26, c[0x0][0x648] ;  /* 0x00019200ff1a7b82 */ /* 0x000e620000000800 */
[-C--:B0-----:R-:W-:Y:S02]  /*a1d0*/  SHF.R.U64 R15, R13, R9.reuse, R4 ;  /* 0x000000090d0f7219 */ /* 0x081fe40000001204 */
[----:B------:R-:W-:-:S02]  /*a1e0*/  SHF.L.U32 R8, R8, R9, RZ ;  /* 0x0000000908087219 */ /* 0x000fc400000006ff */
[-C--:B------:R-:W-:Y:S01]  /*a1f0*/  SHF.R.U32.HI R5, RZ, R9.reuse, R4 ;  /* 0x00000009ff057219 */ /* 0x080fe20000011604 */
[----:B------:R-:W-:Y:S01]  /*a200*/  IMAD.MOV.U32 R4, RZ, RZ, R15 ;  /* 0x000000ffff047224 */ /* 0x000fe200078e000f */
[----:B------:R-:W-:Y:S01]  /*a210*/  SHF.L.U32 R22, R6, R9, RZ ;  /* 0x0000000906167219 */ /* 0x000fe200000006ff */
[----:B------:R-:W0:Y:S01]  /*a220*/  LDC R27, c[0x0][0x638] ;  /* 0x00018e00ff1b7b82 */ /* 0x000e220000000800 */
[----:B------:R-:W-:-:S07]  /*a230*/  LOP3.LUT R28, RZ, R8, RZ, 0x33, !PT ;  /* 0x00000008ff1c7212 */ /* 0x000fce00078e33ff */
        /* <DEDUP_REMOVED lines=12> */
.L_x_290:
[----:B------:R-:W-:Y:S01]  /*a300*/  ISETP.NE.AND P0, PT, R2, 0x1, PT ;  /* 0x000000010200780c */ /* 0x000fe20003f05270 */
[----:B--2---:R-:W-:Y:S01]  /*a310*/  VIADD R7, R21, 0xffffffff ;  /* 0xffffffff15077836 */ /* 0x004fe20000000000 */
[----:B-1----:R-:W-:Y:S01]  /*a320*/  SHF.R.U64 R5, R4, R26, R5 ;  /* 0x0000001a04057219 */ /* 0x002fe20000001205 */
[----:B------:R-:W-:Y:S01]  /*a330*/  IMAD.MOV R14, RZ, RZ, -R14 ;  /* 0x000000ffff0e7224 */ /* 0x000fe200078e0a0e */
[----:B------:R-:W-:Y:S01]  /*a340*/  LOP3.LUT R4, R13, R28, RZ, 0xc0, !PT ;  /* 0x0000001c0d047212 */ /* 0x000fe200078ec0ff */
[----:B------:R-:W-:Y:S01]  /*a350*/  IMAD.MOV.U32 R8, RZ, RZ, R12 ;  /* 0x000000ffff087224 */ /* 0x000fe200078e000c */
[----:B------:R-:W-:Y:S01]  /*a360*/  LOP3.LUT R10, R10, R7, RZ, 0xc0, !PT ;  /* 0x000000070a0a7212 */ /* 0x000fe200078ec0ff */
[----:B------:R-:W-:Y:S02]  /*a370*/  IMAD.MOV R6, RZ, RZ, -R5 ;  /* 0x000000ffff067224 */ /* 0x000fe400078e0a05 */
[----:B------:R-:W-:-:S04]  /*a380*/  IMAD R4, R22, R5, R4 ;  /* 0x0000000516047224 */ /* 0x000fc800078e0204 */
[----:B------:R-:W-:Y:S02]  /*a390*/  @P0 IMAD R23, R20, R14, R3 ;  /* 0x0000000e14170224 */ /* 0x000fe400078e0203 */
[----:B0-----:R-:W-:Y:S02]  /*a3a0*/  IMAD R3, R6, R27, R15 ;  /* 0x0000001b06037224 */ /* 0x001fe400078e020f */
[----:B------:R-:W-:Y:S02]  /*a3b0*/  IMAD R7, R4, R29, R23 ;  /* 0x0000001d04077224 */ /* 0x000fe400078e0217 */
[----:B------:R-:W-:Y:S02]  /*a3c0*/  IMAD R4, R3, R21, R10 ;  /* 0x0000001503047224 */ /* 0x000fe400078e020a */
[----:B------:R-:W-:-:S03]  /*a3d0*/  IMAD.MOV.U32 R6, RZ, RZ, 0x1 ;  /* 0x00000001ff067424 */ /* 0x000fc600078e00ff */
[----:B------:R-:W-:Y:S02]  /*a3e0*/  SEL R9, R4, R7, !P0 ;  /* 0x0000000704097207 */ /* 0x000fe40004000000 */
[----:B------:R-:W-:-:S07]  /*a3f0*/  SEL R7, R7, R4, !P0 ;  /* 0x0000000407077207 */ /* 0x000fce0004000000 */
.L_x_288:
[----:B------:R-:W-:-:S08]  /*a400*/  NOP ;  /* 0x0000000000007918 */ /* 0x000fd00000000000 */
[----:B------:R-:W0:-:S00]  /*a410*/  USETMAXREG.DEALLOC.CTAPOOL 0x28 ;  /* 0x00000028000079c8 */ /* 0x000e0000080e0500 */
[----:B0-----:R-:W-:-:S13]  /*a420*/  ISETP.NE.AND P0, PT, R0, RZ, PT ;  /* 0x000000ff0000720c */ /* 0x001fda0003f05270 */
[----:B------:R-:W-:Y:S05]  /*a430*/  @P0 EXIT ;  /* 0x000000000000094d */ /* 0x000fea0003800000 */
[----:B------:R-:W-:Y:S01]  /*a440*/  LOP3.LUT P0, RZ, R6, 0xff, RZ, 0xc0, !PT ;  /* 0x000000ff06ff7812 */ /* 0x000fe2000780c0ff */
[----:B------:R-:W-:Y:S02]  /*a450*/  IMAD.MOV.U32 R0, RZ, RZ, 0x1 ;  /* 0x00000001ff007424 */ /* 0x000fe400078e00ff */
[----:B------:R-:W-:-:S10]  /*a460*/  IMAD.MOV.U32 R12, RZ, RZ, RZ ;  /* 0x000000ffff0c7224 */ /* 0x000fd400078e00ff */
[----:B------:R-:W-:Y:S05]  /*a470*/  @!P0 BRA `(.L_x_291) ;  /* 0x0000000c00308947 */ /* 0x000fea0003800000 */
[----:B------:R-:W0:Y:S01]  /*a480*/  LDC R0, c[0x0][0x28c] ;  /* 0x0000a300ff007b82 */ /* 0x000e220000000800 */
[----:B------:R-:W-:Y:S01]  /*a490*/  ULDC UR5, c[0x0][0x600] ;  /* 0x0001800000057ab9 */ /* 0x000fe20000000800 */
[----:B------:R-:W-:Y:S01]  /*a4a0*/  ULDC UR4, c[0x0][0xc] ;  /* 0x0000030000047ab9 */ /* 0x000fe20000000800 */
[----:B------:R-:W-:Y:S01]  /*a4b0*/  UIADD3 UR16, UR5, -0x1, URZ ;  /* 0xffffffff05107890 */ /* 0x000fe2000fffe03f */
[C---:B------:R-:W-:Y:S01]  /*a4c0*/  LOP3.LUT P2, RZ, R18.reuse, 0x7f, RZ, 0xc0, !PT ;  /* 0x0000007f12ff7812 */ /* 0x040fe2000784c0ff */
[----:B------:R-:W-:Y:S01]  /*a4d0*/  ULDC UR6, c[0x0][0x658] ;  /* 0x0001960000067ab9 */ /* 0x000fe20000000800 */
[----:B------:R-:W-:Y:S01]  /*a4e0*/  ULDC UR5, c[0x0][0x10] ;  /* 0x0000040000057ab9 */ /* 0x000fe20000000800 */
[----:B------:R-:W-:Y:S01]  /*a4f0*/  UMOV UR7, 0xffffffff ;  /* 0xffffffff00077882 */ /* 0x000fe20000000000 */
[----:B------:R-:W-:Y:S01]  /*a500*/  UMOV UR8, 0x1 ;  /* 0x0000000100087882 */ /* 0x000fe20000000000 */
[----:B------:R-:W-:Y:S01]  /*a510*/  UIMAD.WIDE.U32 UR4, UR4, UR5, URZ ;  /* 0x00000005040472a5 */ /* 0x000fe2000f8e003f */
[----:B------:R-:W-:Y:S01]  /*a520*/  LOP3.LUT P0, RZ, R18, 0x1f, RZ, 0xc0, !PT ;  /* 0x0000001f12ff7812 */ /* 0x000fe2000780c0ff */
[----:B------:R-:W-:Y:S01]  /*a530*/  USHF.L.U32 UR7, UR7, UR6, URZ ;  /* 0x0000000607077299 */ /* 0x000fe2000800063f */
[----:B------:R-:W-:Y:S01]  /*a540*/  BSSY B0, `(.L_x_291) ;  /* 0x00000bf000007945 */ /* 0x000fe20003800000 */
[----:B------:R-:W-:Y:S01]  /*a550*/  USHF.L.U32 UR18, UR8, UR6, URZ ;  /* 0x0000000608127299 */ /* 0x000fe2000800063f */
[----:B------:R-:W-:Y:S01]  /*a560*/  IMAD.MOV.U32 R13, RZ, RZ, 0x1 ;  /* 0x00000001ff0d7424 */ /* 0x000fe200078e00ff */
[----:B------:R-:W-:Y:S01]  /*a570*/  LOP3.LUT R11, R19, 0x2, RZ, 0xfc, !PT ;  /* 0x00000002130b7812 */ /* 0x000fe200078efcff */
[----:B------:R-:W-:Y:S01]  /*a580*/  ULDC UR6, c[0x0][0x14] ;  /* 0x0000050000067ab9 */ /* 0x000fe20000000800 */
[----:B------:R-:W-:Y:S01]  /*a590*/  PLOP3.LUT P0, PT, P0, P2, PT, 0x8a, 0x0 ;  /* 0x000000000000781c */ /* 0x000fe20000705172 */
[----:B------:R-:W-:Y:S01]  /*a5a0*/  UIMAD.WIDE.U32 UR20, UR4, UR6, URZ ;  /* 0x00000006041472a5 */ /* 0x000fe2000f8e003f */
[----:B------:R-:W-:Y:S01]  /*a5b0*/  IMAD.MOV.U32 R12, RZ, RZ, RZ ;  /* 0x000000ffff0c7224 */ /* 0x000fe200078e00ff */
[----:B------:R-:W-:-:S02]  /*a5c0*/  UIMAD UR13, UR5, UR6, URZ ;  /* 0x00000006050d72a4 */ /* 0x000fc4000f8e023f */
[----:B------:R-:W-:Y:S01]  /*a5d0*/  ULOP3.LUT UR17, URZ, UR7, URZ, 0x33, !UPT ;  /* 0x000000073f117292 */ /* 0x000fe2000f8e333f */
[----:B0-----:R-:W-:Y:S01]  /*a5e0*/  VIADD R0, R0, 0x1f ;  /* 0x0000001f00007836 */ /* 0x001fe20000000000 */
[----:B------:R-:W-:Y:S01]  /*a5f0*/  UIADD3 UR13, UR21, UR13, URZ ;  /* 0x0000000d150d7290 */ /* 0x000fe2000fffe03f */
[----:B------:R-:W-:-:S03]  /*a600*/  ULDC.64 UR22, c[0x0][0x198] ;  /* 0x0000660000167ab9 */ /* 0x000fc60000000a00 */
[----:B------:R-:W-:-:S04]  /*a610*/  SHF.R.S32.HI R3, RZ, 0x1f, R0 ;  /* 0x0000001fff037819 */ /* 0x000fc80000011400 */
[----:B------:R-:W-:Y:S01]  /*a620*/  LEA.HI R3, R3, R0, RZ, 0x5 ;  /* 0x0000000003037211 */ /* 0x000fe200078f28ff */
[----:B------:R-:W-:-:S03]  /*a630*/  IMAD.MOV.U32 R0, RZ, RZ, 0x1 ;  /* 0x00000001ff007424 */ /* 0x000fc600078e00ff */
[----:B------:R-:W-:-:S05]  /*a640*/  SHF.R.S32.HI R3, RZ, 0x5, R3 ;  /* 0x00000005ff037819 */ /* 0x000fca0000011403 */
[----:B------:R-:W-:-:S07]  /*a650*/  VIADD R10, R3, 0x1 ;  /* 0x00000001030a7836 */ /* 0x000fce0000000000 */
.L_x_303:
[----:B------:R-:W-:-:S03]  /*a660*/  UMOV UR4, 0xffffffff ;  /* 0xffffffff00047882 */ /* 0x000fc60000000000 */
[----:B------:R-:W-:Y:S05]  /*a670*/  BRA.DIV UR4, `(.L_x_292) ;  /* 0x0000001204507947 */ /* 0x000fea000b800000 */
[----:B------:R-:W-:-:S13]  /*a680*/  ELECT P6, URZ, PT ;  /* 0x00000000003f782f */ /* 0x000fda00038c0000 */
.L_x_319:
[----:B------:R-:W0:Y:S01]  /*a690*/  LDC R4, c[0x0][0x28c] ;  /* 0x0000a300ff047b82 */ /* 0x000e220000000800 */
[----:B------:R-:W-:Y:S01]  /*a6a0*/  BSSY B1, `(.L_x_293) ;  /* 0x0000037000017945 */ /* 0x000fe20003800000 */
[----:B0-----:R-:W-:-:S13]  /*a6b0*/  ISETP.LT.OR P6, PT, R4, 0x1, !P6 ;  /* 0x000000010400780c */ /* 0x001fda00077c1670 */
[----:B------:R-:W-:Y:S05]  /*a6c0*/  @P6 BRA `(.L_x_294) ;  /* 0x0000000000d06947 */ /* 0x000fea0003800000 */
[----:B------:R-:W-:Y:S02]  /*a6d0*/  IMAD.SHL.U32 R15, R9, 0x100, RZ ;  /* 0x00000100090f7824 */ /* 0x000fe400078e00ff */
[----:B------:R-:W-:Y:S02]  /*a6e0*/  IMAD.SHL.U32 R18, R7, 0x80, RZ ;  /* 0x0000008007127824 */ /* 0x000fe400078e00ff */
[----:B------:R-:W-:Y:S02]  /*a6f0*/  IMAD.MOV.U32 R20, RZ, RZ, RZ ;  /* 0x000000ffff147224 */ /* 0x000fe400078e00ff */
[----:B------:R-:W-:Y:S02]  /*a700*/  IMAD.MOV.U32 R4, RZ, RZ, R10 ;  /* 0x000000ffff047224 */ /* 0x000fe400078e000a */
[----:B------:R-:W-:Y:S02]  /*a710*/  IMAD.MOV.U32 R5, RZ, RZ, R0 ;  /* 0x000000ffff057224 */ /* 0x000fe400078e0000 */
[----:B------:R-:W-:-:S07]  /*a720*/  IMAD.MOV.U32 R6, RZ, RZ, R12 ;  /* 0x000000ffff067224 */ /* 0x000fce00078e000c */
.L_x_298:
[----:B------:R-:W0:Y:S01]  /*a730*/  S2R R14, SR_CgaCtaId ;  /* 0x00000000000e7919 */ /* 0x000e220000008800 */
[----:B------:R-:W-:Y:S01]  /*a740*/  MOV R7, 0x400 ;  /* 0x0000040000077802 */ /* 0x000fe20000000f00 */
[----:B------:R-:W1:Y:S03]  /*a750*/  @!P2 LDC R9, c[0x0][0x500] ;  /* 0x00014000ff09ab82 */ /* 0x000e660000000800 */
[----:B0-----:R-:W-:Y:S02]  /*a760*/  LEA R21, R14, R7, 0x18 ;  /* 0x000000070e157211 */ /* 0x001fe400078ec0ff */
[----:B------:R-:W-:-:S03]  /*a770*/  SHF.L.U32 R7, R5, 0x1f, RZ ;  /* 0x0000001f05077819 */ /* 0x000fc600000006ff */
[----:B------:R-:W-:-:S04]  /*a780*/  IMAD R14, R6, 0x8, R21 ;  /* 0x00000008060e7824 */ /* 0x000fc800078e0215 */
[----:B------:R-:W0:Y:S02]  /*a790*/  SYNCS.PHASECHK.TRANS64.TRYWAIT P1, [R14+URZ+0x48], R7 ;  /* 0x000048070e0075a7 */ /* 0x000e24000802017f */
[----:B01----:R-:W-:Y:S05]  /*a7a0*/  @!P1 BRA `(.L_x_295) ;  /* 0x0000001000249947 */ /* 0x003fea0003800000 */
.L_x_320:
[----:B0-----:R-:W-:Y:S01]  /*a7b0*/  PRMT R7, R11, 0x9910, RZ ;  /* 0x000099100b077816 */ /* 0x001fe200000000ff */
[----:B------:R0:W-:Y:S03]  /*a7c0*/  @!P2 SYNCS.ARRIVE.TRANS64 RZ, [R14+URZ], R9 ;  /* 0x000000090effa9a7 */ /* 0x0001e6000800003f */
[----:B------:R-:W-:-:S13]  /*a7d0*/  ISETP.NE.AND P1, PT, R7, 0x2, PT ;  /* 0x000000020700780c */ /* 0x000fda0003f25270 */
[----:B0-----:R-:W-:Y:S05]  /*a7e0*/  @P1 BRA `(.L_x_296) ;  /* 0x0000000000041947 */ /* 0x001fea0003800000 */
[----:B------:R-:W-:Y:S01]  /*a7f0*/  BPT.TRAP 0x1 ;  /* 0x000000040000795c */ /* 0x000fe20000300000 */
.L_x_296:
[----:B------:R-:W-:Y:S05]  /*a800*/  @P0 BRA `(.L_x_297) ;  /* 0x0000000000040947 */ /* 0x000fea0003800000 */
[----:B------:R-:W-:Y:S01]  /*a810*/  BPT.TRAP 0x1 ;  /* 0x000000040000795c */ /* 0x000fe20000300000 */
.L_x_297:
[--C-:B------:R-:W-:Y:S01]  /*a820*/  IMAD R7, R6, 0x2000, R21.reuse ;  /* 0x0000200006077824 */ /* 0x100fe200078e0215 */
[----:B------:R-:W-:Y:S01]  /*a830*/  R2UR UR9, R14 ;  /* 0x000000000e0972ca */ /* 0x000fe200000e0000 */
[----:B------:R-:W-:Y:S01]  /*a840*/  IMAD R21, R6, 0x4000, R21 ;  /* 0x0000400006157824 */ /* 0x000fe200078e0215 */
[----:B------:R-:W-:Y:S01]  /*a850*/  UIADD3 UR4, UP0, UR22, 0xf0, URZ ;  /* 0x000000f016047890 */ /* 0x000fe2000ff1e03f */
[----:B------:R-:W-:Y:S01]  /*a860*/  VIADD R4, R4, 0xffffffff ;  /* 0xffffffff04047836 */ /* 0x000fe20000000000 */
[----:B------:R-:W-:Y:S01]  /*a870*/  R2UR UR5, R7 ;  /* 0x00000000070572ca */ /* 0x000fe200000e0000 */
[----:B------:R-:W-:Y:S01]  /*a880*/  UIADD3 UR24, UP1, UR22, 0x1f0, URZ ;  /* 0x000001f016187890 */ /* 0x000fe2000ff3e03f */
[----:B------:R-:W-:Y:S01]  /*a890*/  R2UR UR8, R21 ;  /* 0x00000000150872ca */ /* 0x000fe200000e0000 */
[----:B------:R-:W-:Y:S01]  /*a8a0*/  VIADD R6, R6, 0x1 ;  /* 0x0000000106067836 */ /* 0x000fe20000000000 */
[----:B------:R-:W-:Y:S01]  /*a8b0*/  R2UR UR11, R18 ;  /* 0x00000000120b72ca */ /* 0x000fe200000e0000 */
[----:B------:R-:W-:Y:S01]  /*a8c0*/  UIADD3.X UR25, URZ, UR23, URZ, UP1, !UPT ;  /* 0x000000173f197290 */ /* 0x000fe20008ffe43f */
[----:B------:R-:W-:Y:S01]  /*a8d0*/  R2UR UR10, R20 ;  /* 0x00000000140a72ca */ /* 0x000fe200000e0000 */
[----:B------:R-:W-:Y:S01]  /*a8e0*/  UMOV UR6, 0x0 ;  /* 0x0000000000067882 */ /* 0x000fe20000000000 */
[----:B------:R-:W-:Y:S01]  /*a8f0*/  R2UR UR12, R8 ;  /* 0x00000000080c72ca */ /* 0x000fe200000e0000 */
[----:B------:R-:W-:Y:S01]  /*a900*/  UMOV UR7, 0x10000000 ;  /* 0x1000000000077882 */ /* 0x000fe20000000000 */
[----:B------:R-:W-:Y:S01]  /*a910*/  R2UR UR19, R15 ;  /* 0x000000000f1372ca */ /* 0x000fe200000e0000 */
[----:B------:R-:W-:Y:S01]  /*a920*/  VIADD R20, R20, 0x20 ;  /* 0x0000002014147836 */ /* 0x000fe20000000000 */
[----:B------:R-:W-:Y:S01]  /*a930*/  ISETP.GT.AND P3, PT, R4, 0x1, PT ;  /* 0x000000010400780c */ /* 0x000fe20003f64270 */
[----:B------:R-:W-:Y:S01]  /*a940*/  UIADD3 UR14, UR5, 0x180, URZ ;  /* 0x00000180050e7890 */ /* 0x000fe2000fffe03f */
[----:B------:R-:W-:Y:S01]  /*a950*/  ISETP.NE.AND P1, PT, R6, 0x9, PT ;  /* 0x000000090600780c */ /* 0x000fe20003f25270 */
[----:B------:R-:W-:-:S02]  /*a960*/  UIADD3.X UR5, URZ, UR23, URZ, UP0, !UPT ;  /* 0x000000173f057290 */ /* 0x000fc400087fe43f */
[----:B------:R-:W-:Y:S01]  /*a970*/  UIADD3 UR15, UR8, 0x12180, URZ ;  /* 0x00012180080f7890 */ /* 0x000fe2000fffe03f */
[----:B------:R-:W-:Y:S02]  /*a980*/  SEL R14, RZ, 0x1, P1 ;  /* 0x00000001ff0e7807 */ /* 0x000fe40000800000 */
[----:B------:R-:W-:Y:S01]  /*a990*/  UMOV UR8, UR14 ;  /* 0x0000000e00087c82 */ /* 0x000fe20008000000 */
[----:B------:R-:W-:Y:S02]  /*a9a0*/  SEL R6, R6, RZ, P1 ;  /* 0x000000ff06067207 */ /* 0x000fe40000800000 */
[----:B------:R-:W-:Y:S01]  /*a9b0*/  LOP3.LUT R5, R5, R14, RZ, 0x3c, !PT ;  /* 0x0000000e05057212 */ /* 0x000fe200078e3cff */
[----:B------:R0:W-:Y:S02]  /*a9c0*/  UTMALDG.3D [UR8], [UR4], desc[UR6] ;  /* 0x00000608040075b4 */ /* 0x0001e40008011000 */
[----:B0-----:R-:W-:Y:S01]  /*a9d0*/  UMOV UR8, UR15 ;  /* 0x0000000f00087c82 */ /* 0x001fe20008000000 */
[----:B------:R-:W-:-:S02]  /*a9e0*/  UMOV UR11, UR19 ;  /* 0x00000013000b7c82 */ /* 0x000fc40008000000 */
[----:B------:R0:W-:Y:S02]  /*a9f0*/  UTMALDG.3D [UR8], [UR24], desc[UR6] ;  /* 0x00000608180075b4 */ /* 0x0001e40008011000 */
[----:B0-----:R-:W-:Y:S05]  /*aa00*/  @P3 BRA `(.L_x_298) ;  /* 0xfffffffc00483947 */ /* 0x001fea000383ffff */
.L_x_294:
[----:B------:R-:W-:Y:S05]  /*aa10*/  BSYNC B1 ;  /* 0x0000000000017941 */ /* 0x000fea0003800000 */
.L_x_293:
[----:B------:R-:W-:Y:S01]  /*aa20*/  LOP3.LUT P3, RZ, R13, 0xff, RZ, 0xc0, !PT ;  /* 0x000000ff0dff7812 */ /* 0x000fe2000786c0ff */
[----:B------:R-:W-:Y:S01]  /*aa30*/  IMAD.IADD R12, R3, 0x1, R12 ;  /* 0x00000001030c7824 */ /* 0x000fe200078e020c */
[----:B------:R-:W-:Y:S01]  /*aa40*/  IADD3 R16, P4, R16, UR20, RZ ;  /* 0x0000001410107c10 */ /* 0x000fe2000ff9e0ff */
[----:B------:R-:W-:Y:S01]  /*aa50*/  ULDC.64 UR4, c[0x0][0x650] ;  /* 0x0001940000047ab9 */ /* 0x000fe20000000a00 */
[----:B------:R-:W-:Y:S01]  /*aa60*/  BSSY B1, `(.L_x_299) ;  /* 0x000006a000017945 */ /* 0x000fe20003800000 */
[----:B------:R-:W-:Y:S01]  /*aa70*/  IMAD.MOV.U32 R9, RZ, RZ, -0x1 ;  /* 0xffffffffff097424 */ /* 0x000fe200078e00ff */
[----:B------:R-:W-:Y:S01]  /*aa80*/  ISETP.GT.U32.AND P1, PT, R12, 0x8, PT ;  /* 0x000000080c00780c */ /* 0x000fe20003f24070 */
[----:B------:R-:W-:Y:S01]  /*aa90*/  IMAD.MOV.U32 R8, RZ, RZ, -0x1 ;  /* 0xffffffffff087424 */ /* 0x000fe200078e00ff */
[----:B------:R-:W-:Y:S02]  /*aaa0*/  IADD3.X R17, R17, UR13, RZ, P4, !PT ;  /* 0x0000000d11117c10 */ /* 0x000fe4000a7fe4ff */
[----:B------:R-:W-:-:S02]  /*aab0*/  ISETP.LT.U32.AND P1, PT, R3, 0x9, P1 ;  /* 0x000000090300780c */ /* 0x000fc40000f21070 */
[----:B------:R-:W-:Y:S01]  /*aac0*/  PRMT R13, RZ, 0x7610, R13 ;  /* 0x00007610ff0d7816 */ /* 0x000fe2000000000d */
[----:B------:R-:W0:Y:S01]  /*aad0*/  @P3 S2R R5, SR_CgaCtaId ;  /* 0x0000000000053919 */ /* 0x000e220000008800 */
[----:B------:R-:W-:-:S04]  /*aae0*/  @P3 MOV R4, 0x400 ;  /* 0x0000040000043802 */ /* 0x000fc80000000f00 */
[----:B0-----:R-:W-:Y:S01]  /*aaf0*/  @P3 LEA R6, R5, R4, 0x18 ;  /* 0x0000000405063211 */ /* 0x001fe200078ec0ff */
[----:B------:R-:W-:-:S03]  /*ab00*/  IMAD.WIDE.U32 R4, R12, 0x38e38e39, RZ ;  /* 0x38e38e390c047825 */ /* 0x000fc600078e00ff */
[----:B------:R0:W-:Y:S01]  /*ab10*/  @P3 SYNCS.ARRIVE.TRANS64.A1T0 RZ, [R6+URZ+0xa8], RZ ;  /* 0x0000a8ff06ff39a7 */ /* 0x0001e2000810003f */
[----:B------:R-:W-:Y:S02]  /*ab20*/  ISETP.GE.U32.AND P3, PT, R3, 0x9, PT ;  /* 0x000000090300780c */ /* 0x000fe40003f66070 */
[----:B------:R-:W-:Y:S02]  /*ab30*/  SHF.R.U32.HI R7, RZ, 0x1, R5 ;  /* 0x00000001ff077819 */ /* 0x000fe40000011605 */
[----:B------:R-:W-:Y:S02]  /*ab40*/  SEL R5, RZ, 0x1, !P1 ;  /* 0x00000001ff057807 */ /* 0x000fe40004800000 */
[----:B------:R-:W-:Y:S01]  /*ab50*/  ISETP.GE.U32.AND P1, PT, R16, UR4, PT ;  /* 0x0000000410007c0c */ /* 0x000fe2000bf26070 */
[----:B------:R-:W-:Y:S01]  /*ab60*/  IMAD R12, R7, -0x9, R12 ;  /* 0xfffffff7070c7824 */ /* 0x000fe200078e020c */
[----:B------:R-:W-:Y:S02]  /*ab70*/  LOP3.LUT R0, R0, R5, RZ, 0x3c, !PT ;  /* 0x0000000500007212 */ /* 0x000fe400078e3cff */
[----:B------:R-:W-:-:S02]  /*ab80*/  ISETP.GE.U32.AND.EX P1, PT, R17, UR5, PT, P1 ;  /* 0x0000000511007c0c */ /* 0x000fc4000bf26110 */
[----:B------:R-:W-:Y:S02]  /*ab90*/  PRMT R4, RZ, 0x7610, R4 ;  /* 0x00007610ff047816 */ /* 0x000fe40000000004 */
[----:B------:R-:W-:Y:S01]  /*aba0*/  @P3 LOP3.LUT R0, R0, 0x1, R7, 0x78, !PT ;  /* 0x0000000100003812 */ /* 0x000fe200078e7807 */
[----:B------:R-:W-:-:S08]  /*abb0*/  IMAD.MOV.U32 R7, RZ, RZ, -0x1 ;  /* 0xffffffffff077424 */ /* 0x000fd000078e00ff */
[----:B0-----:R-:W-:Y:S05]  /*abc0*/  @P1 BRA `(.L_x_300) ;  /* 0x00000004004c1947 */ /* 0x001fea0003800000 */
[----:B------:R-:W-:Y:S01]  /*abd0*/  ULDC.64 UR4, c[0x0][0x628] ;  /* 0x00018a0000047ab9 */ /* 0x000fe20000000a00 */
[----:B------:R-:W0:Y:S01]  /*abe0*/  S2R R15, SR_CTAID.X ;  /* 0x00000000000f7919 */ /* 0x000e220000002500 */
[----:B------:R-:W-:Y:S01]  /*abf0*/  ISETP.NE.U32.AND P1, PT, RZ, UR4, PT ;  /* 0x00000004ff007c0c */ /* 0x000fe2000bf25070 */
[----:B------:R-:W-:Y:S01]  /*ac00*/  ULDC UR7, c[0x0][0x630] ;  /* 0x00018c0000077ab9 */ /* 0x000fe20000000800 */
[----:B------:R-:W-:Y:S01]  /*ac10*/  IMAD.MOV.U32 R4, RZ, RZ, R16 ;  /* 0x000000ffff047224 */ /* 0x000fe200078e0010 */
[----:B------:R-:W1:Y:S01]  /*ac20*/  S2R R14, SR_CTAID.Y ;  /* 0x00000000000e7919 */ /* 0x000e620000002600 */
[----:B------:R-:W-:Y:S01]  /*ac30*/  ISETP.NE.AND.EX P1, PT, RZ, UR5, PT, P1 ;  /* 0x00000005ff007c0c */ /* 0x000fe2000bf25310 */
[----:B------:R-:W-:-:S12]  /*ac40*/  IMAD.MOV.U32 R5, RZ, RZ, R17 ;  /* 0x000000ffff057224 */ /* 0x000fd800078e0011 */
[----:B------:R-:W-:Y:S05]  /*ac50*/  @!P1 BRA `(.L_x_301) ;  /* 0x0000000000289947 */ /* 0x000fea0003800000 */
[----:B------:R-:W-:Y:S02]  /*ac60*/  ULDC UR6, c[0x0][0x634] ;  /* 0x00018d0000067ab9 */ /* 0x000fe40000000800 */
[----:B------:R-:W-:-:S05]  /*ac70*/  IADD3 R9, P1, R16, UR6, RZ ;  /* 0x0000000610097c10 */ /* 0x000fca000ff3e0ff */
[----:B------:R-:W-:-:S04]  /*ac80*/  IMAD.X R21, RZ, RZ, R17, P1 ;  /* 0x000000ffff157224 */ /* 0x000fc800008e0611 */
[----:B------:R-:W-:-:S04]  /*ac90*/  IMAD.WIDE.U32 R6, R21, UR4, RZ ;  /* 0x0000000415067c25 */ /* 0x000fc8000f8e00ff */
[----:B------:R-:W-:-:S04]  /*aca0*/  IMAD.WIDE.U32 R6, P1, R9, UR5, R6 ;  /* 0x0000000509067c25 */ /* 0x000fc8000f820006 */
[----:B------:R-:W-:-:S04]  /*acb0*/  IMAD.WIDE.U32 R8, R9, UR4, RZ ;  /* 0x0000000409087c25 */ /* 0x000fc8000f8e00ff */
[----:B------:R-:W-:Y:S01]  /*acc0*/  IMAD.X R5, RZ, RZ, RZ, P1 ;  /* 0x000000ffff057224 */ /* 0x000fe200008e06ff */
[----:B------:R-:W-:Y:S01]  /*acd0*/  IADD3 RZ, P1, R9, R6, RZ ;  /* 0x0000000609ff7210 */ /* 0x000fe20007f3e0ff */
[----:B------:R-:W-:-:S04]  /*ace0*/  IMAD.MOV.U32 R4, RZ, RZ, R7 ;  /* 0x000000ffff047224 */ /* 0x000fc800078e0007 */
[----:B------:R-:W-:-:S08]  /*acf0*/  IMAD.WIDE.U32.X R4, R21, UR5, R4, P1 ;  /* 0x0000000515047c25 */ /* 0x000fd000088e0404 */
.L_x_301:
[--C-:B------:R-:W-:Y:S01]  /*ad00*/  SHF.R.U64 R8, R4, UR7, R5.reuse ;  /* 0x0000000704087c19 */ /* 0x100fe20008001205 */
[----:B------:R-:W-:Y:S01]  /*ad10*/  ULDC.64 UR4, c[0x0][0x620] ;  /* 0x0001880000047ab9 */ /* 0x000fe20000000a00 */
[----:B------:R-:W-:Y:S01]  /*ad20*/  SHF.R.U32.HI R4, RZ, UR7, R5 ;  /* 0x00000007ff047c19 */ /* 0x000fe20008011605 */
[----:B------:R-:W2:Y:S01]  /*ad30*/  LDC R24, c[0x0][0x144] ;  /* 0x00005100ff187b82 */ /* 0x000ea20000000800 */
[----:B------:R-:W-:Y:S01]  /*ad40*/  IADD3 R7, P1, RZ, -R8, RZ ;  /* 0x80000008ff077210 */ /* 0x000fe20007f3e0ff */
[----:B------:R-:W-:Y:S01]  /*ad50*/  ULDC.64 UR8, c[0x0][0x640] ;  /* 0x0001900000087ab9 */ /* 0x000fe20000000a00 */
[----:B0-----:R-:W-:Y:S01]  /*ad60*/  I2FP.F32.U32 R9, R15 ;  /* 0x0000000f00097245 */ /* 0x001fe20000201000 */
[----:B------:R-:W-:Y:S02]  /*ad70*/  ULDC UR6, c[0x0][0x608] ;  /* 0x0001820000067ab9 */ /* 0x000fe40000000800 */
[----:B------:R-:W-:Y:S01]  /*ad80*/  IMAD.X R4, RZ, RZ, ~R4, P1 ;  /* 0x000000ffff047224 */ /* 0x000fe200008e0e04 */
[----:B------:R-:W-:Y:S01]  /*ad90*/  ISETP.NE.U32.AND P1, PT, RZ, UR8, PT ;  /* 0x00000008ff007c0c */ /* 0x000fe2000bf25070 */
[----:B------:R-:W0:Y:S02]  /*ada0*/  LDC R21, c[0x0][0x148] ;  /* 0x00005200ff157b82 */ /* 0x000e240000000800 */
[----:B------:R-:W-:Y:S01]  /*adb0*/  IMAD R6, R4, UR4, RZ ;  /* 0x0000000404067c24 */ /* 0x000fe2000f8e02ff */
[----:B------:R-:W-:Y:S01]  /*adc0*/  ISETP.NE.AND.EX P1, PT, RZ, UR9, PT, P1 ;  /* 0x00000009ff007c0c */ /* 0x000fe2000bf25310 */
[----:B------:R-:W-:Y:S01]  /*add0*/  IMAD.WIDE.U32 R4, R7, UR4, R16 ;  /* 0x0000000407047c25 */ /* 0x000fe2000f8e0010 */
[----:B------:R-:W-:-:S03]  /*ade0*/  ULDC UR4, c[0x0][0x150] ;  /* 0x0000540000047ab9 */ /* 0x000fc60000000800 */
[----:B------:R-:W-:Y:S02]  /*adf0*/  IMAD R7, R7, UR5, R6 ;  /* 0x0000000507077c24 */ /* 0x000fe4000f8e0206 */
[----:B------:R-:W-:Y:S01]  /*ae00*/  FMUL R6, R9, UR4 ;  /* 0x0000000409067c20 */ /* 0x000fe20008400000 */
[----:B------:R-:W-:Y:S01]  /*ae10*/  ULDC UR4, c[0x0][0x618] ;  /* 0x0001860000047ab9 */ /* 0x000fe20000000800 */
[----:B------:R-:W-:Y:S01]  /*ae20*/  ULDC UR5, c[0x0][0x154] ;  /* 0x0000550000057ab9 */ /* 0x000fe20000000800 */
[----:B------:R-:W-:-:S03]  /*ae30*/  IMAD.IADD R5, R5, 0x1, R7 ;  /* 0x0000000105057824 */ /* 0x000fc600078e0207 */
[----:B------:R-:W3:Y:S02]  /*ae40*/  F2I.U32.TRUNC.NTZ R6, R6 ;  /* 0x0000000600067305 */ /* 0x000ee4000020f000 */
[----:B------:R-:W-:Y:S02]  /*ae50*/  SHF.R.U64 R9, R4, UR4, R5 ;  /* 0x0000000404097c19 */ /* 0x000fe40008001205 */
[----:B-1----:R-:W-:-:S05]  /*ae60*/  I2FP.F32.U32 R4, R14 ;  /* 0x0000000e00047245 */ /* 0x002fca0000201000 */
[----:B------:R-:W-:Y:S01]  /*ae70*/  FMUL R22, R4, UR5 ;  /* 0x0000000504167c20 */ /* 0x000fe20008400000 */
[----:B------:R-:W-:Y:S01]  /*ae80*/  SHF.R.U32.HI R4, RZ, UR4, R5 ;  /* 0x00000004ff047c19 */ /* 0x000fe20008011605 */
[----:B------:R-:W-:-:S03]  /*ae90*/  ULDC UR4, c[0x0][0x658] ;  /* 0x0001960000047ab9 */ /* 0x000fc60000000800 */
[--C-:B------:R-:W-:Y:S01]  /*aea0*/  SHF.R.U64 R20, R9, UR6, R4.reuse ;  /* 0x0000000609147c19 */ /* 0x100fe20008001204 */
[----:B------:R-:W1:Y:S01]  /*aeb0*/  F2I.U32.TRUNC.NTZ R22, R22 ;  /* 0x0000001600167305 */ /* 0x000e62000020f000 */
[----:B------:R-:W-:Y:S01]  /*aec0*/  SHF.R.U32.HI R5, RZ, UR6, R4 ;  /* 0x00000006ff057c19 */ /* 0x000fe20008011604 */
[----:B---3--:R-:W-:-:S03]  /*aed0*/  IMAD.MOV R6, RZ, RZ, -R6 ;  /* 0x000000ffff067224 */ /* 0x008fc600078e0a06 */
[----:B------:R-:W-:Y:S01]  /*aee0*/  SHF.R.U64 R18, R20, UR4, R5 ;  /* 0x0000000414127c19 */ /* 0x000fe20008001205 */
[----:B--2---:R-:W-:Y:S01]  /*aef0*/  IMAD R15, R24, R6, R15 ;  /* 0x00000006180f7224 */ /* 0x004fe200078e020f */
[----:B------:R-:W-:-:S03]  /*af00*/  SHF.R.U32.HI R23, RZ, UR4, R5 ;  /* 0x00000004ff177c19 */ /* 0x000fc60008011605 */
[----:B------:R-:W-:Y:S02]  /*af10*/  IMAD.MOV.U32 R4, RZ, RZ, R18 ;  /* 0x000000ffff047224 */ /* 0x000fe400078e0012 */
[----:B------:R-:W-:Y:S01]  /*af20*/  IMAD.MOV.U32 R5, RZ, RZ, R23 ;  /* 0x000000ffff057224 */ /* 0x000fe200078e0017 */
[----:B-1----:R-:W-:Y:S06]  /*af30*/  @!P1 BRA `(.L_x_302) ;  /* 0x0000000000289947 */ /* 0x002fec0003800000 */
[----:B------:R-:W-:Y:S02]  /*af40*/  ULDC UR4, c[0x0][0x64c] ;  /* 0x0001930000047ab9 */ /* 0x000fe40000000800 */
[----:B------:R-:W-:-:S05]  /*af50*/  IADD3 R5, P1, R18, UR4, RZ ;  /* 0x0000000412057c10 */ /* 0x000fca000ff3e0ff */
[----:B------:R-:W-:-:S04]  /*af60*/  IMAD.X R23, RZ, RZ, R23, P1 ;  /* 0x000000ffff177224 */ /* 0x000fc800008e0617 */
[----:B------:R-:W-:-:S04]  /*af70*/  IMAD.WIDE.U32 R6, R23, UR8, RZ ;  /* 0x0000000817067c25 */ /* 0x000fc8000f8e00ff */
[----:B------:R-:W-:-:S04]  /*af80*/  IMAD.WIDE.U32 R6, P1, R5, UR9, R6 ;  /* 0x0000000905067c25 */ /* 0x000fc8000f820006 */
[----:B------:R-:W-:-:S04]  /*af90*/  IMAD.WIDE.U32 R4, R5, UR8, RZ ;  /* 0x0000000805047c25 */ /* 0x000fc8000f8e00ff */
[----:B------:R-:W-:Y:S01]  /*afa0*/  IMAD.MOV.U32 R4, RZ, RZ, R7 ;  /* 0x000000ffff047224 */ /* 0x000fe200078e0007 */
[----:B------:R-:W-:Y:S01]  /*afb0*/  IADD3 RZ, P3, R5, R6, RZ ;  /* 0x0000000605ff7210 */ /* 0x000fe20007f7e0ff */
[----:B------:R-:W-:-:S04]  /*afc0*/  IMAD.X R5, RZ, RZ, RZ, P1 ;  /* 0x000000ffff057224 */ /* 0x000fc800008e06ff */
[----:B------:R-:W-:-:S08]  /*afd0*/  IMAD.WIDE.U32.X R4, R23, UR9, R4, P3 ;  /* 0x0000000917047c25 */ /* 0x000fd000098e0404 */
.L_x_302:
[----:B------:R-:W-:Y:S01]  /*afe0*/  ISETP.NE.AND P1, PT, R2, 0x1, PT ;  /* 0x000000010200780c */ /* 0x000fe20003f25270 */
[----:B------:R-:W-:Y:S01]  /*aff0*/  ULDC UR4, c[0x0][0x648] ;  /* 0x0001920000047ab9 */ /* 0x000fe20000000800 */
[----:B------:R-:W-:Y:S01]  /*b000*/  LOP3.LUT R20, R20, UR17, RZ, 0xc0, !PT ;  /* 0x0000001114147c12 */ /* 0x000fe2000f8ec0ff */
[----:B------:R-:W-:Y:S01]  /*b010*/  IMAD.MOV R22, RZ, RZ, -R22 ;  /* 0x000000ffff167224 */ /* 0x000fe200078e0a16 */
[----:B------:R-:W-:Y:S01]  /*b020*/  SHF.R.U64 R5, R4, UR4, R5 ;  /* 0x0000000404057c19 */ /* 0x000fe20008001205 */
[----:B------:R-:W-:Y:S01]  /*b030*/  ULDC UR4, c[0x0][0x638] ;  /* 0x00018e0000047ab9 */ /* 0x000fe20000000800 */
[----:B------:R-:W-:Y:S01]  /*b040*/  LOP3.LUT R9, R9, UR16, RZ, 0xc0, !PT ;  /* 0x0000001009097c12 */ /* 0x000fe2000f8ec0ff */
[----:B------:R-:W-:Y:S01]  /*b050*/  ULDC UR5, c[0x0][0x610] ;  /* 0x0001840000057ab9 */ /* 0x000fe20000000800 */
[----:B------:R-:W-:Y:S02]  /*b060*/  IMAD.MOV.U32 R4, RZ, RZ, 0x1 ;  /* 0x00000001ff047424 */ /* 0x000fe400078e00ff */
[----:B------:R-:W-:-:S02]  /*b070*/  IMAD.MOV R7, RZ, RZ, -R5 ;  /* 0x000000ffff077224 */ /* 0x000fc400078e0a05 */
[----:B------:R-:W-:Y:S02]  /*b080*/  IMAD R20, R5, UR18, R20 ;  /* 0x0000001205147c24 */ /* 0x000fe4000f8e0214 */
[----:B0-----:R-:W-:Y:S02]  /*b090*/  @P1 IMAD R15, R21, R22, R14 ;  /* 0x00000016150f1224 */ /* 0x001fe400078e020e */
[----:B------:R-:W-:Y:S01]  /*b0a0*/  IMAD R18, R7, UR4, R18 ;  /* 0x0000000407127c24 */ /* 0x000fe2000f8e0212 */
[----:B------:R-:W-:Y:S01]  /*b0b0*/  ULDC UR4, c[0x0][0x600] ;  /* 0x0001800000047ab9 */ /* 0x000fe20000000800 */
[----:B------:R-:W-:Y:S02]  /*b0c0*/  IMAD R15, R20, UR5, R15 ;  /* 0x00000005140f7c24 */ /* 0x000fe4000f8e020f */
[----:B------:R-:W-:-:S05]  /*b0d0*/  IMAD R18, R18, UR4, R9 ;  /* 0x0000000412127c24 */ /* 0x000fca000f8e0209 */
[----:B------:R-:W-:Y:S02]  /*b0e0*/  SEL R9, R18, R15, !P1 ;  /* 0x0000000f12097207 */ /* 0x000fe40004800000 */
[----:B------:R-:W-:-:S07]  /*b0f0*/  SEL R7, R15, R18, !P1 ;  /* 0x000000120f077207 */ /* 0x000fce0004800000 */
.L_x_300:
[----:B------:R-:W-:Y:S05]  /*b100*/  BSYNC B1 ;  /* 0x0000000000017941 */ /* 0x000fea0003800000 */
.L_x_299:
[----:B------:R-:W-:-:S13]  /*b110*/  LOP3.LUT P1, RZ, R4, 0xff, RZ, 0xc0, !PT ;  /* 0x000000ff04ff7812 */ /* 0x000fda000782c0ff */
[----:B------:R-:W-:Y:S05]  /*b120*/  @P1 BRA `(.L_x_303) ;  /* 0xfffffff4004c1947 */ /* 0x000fea000383ffff */
[----:B------:R-:W-:Y:S05]  /*b130*/  BSYNC B0 ;  /* 0x0000000000007941 */ /* 0x000fea0003800000 */
.L_x_291:
[----:B------:R-:W-:-:S03]  /*b140*/  UMOV UR4, 0xffffffff ;  /* 0xffffffff00047882 */ /* 0x000fc60000000000 */
[----:B------:R-:W-:Y:S05]  /*b150*/  BRA.DIV UR4, `(.L_x_304) ;  /* 0x0000000604cc7947 */ /* 0x000fea000b800000 */
[----:B------:R-:W-:-:S13]  /*b160*/  ELECT P6, URZ, PT ;  /* 0x00000000003f782f */ /* 0x000fda00038c0000 */
.L_x_323:
[----:B------:R-:W-:Y:S04]  /*b170*/  BSSY B0, `(.L_x_305) ;  /* 0x0000058000007945 */ /* 0x000fe80003800000 */
[----:B------:R-:W-:Y:S05]  /*b180*/  @!P6 BRA `(.L_x_306) ;  /* 0x000000040058e947 */ /* 0x000fea0003800000 */
[----:B------:R-:W-:-:S04]  /*b190*/  LOP3.LUT R19, R19, 0x2, RZ, 0xfc, !PT ;  /* 0x0000000213137812 */ /* 0x000fc800078efcff */
[----:B------:R-:W-:-:S13]  /*b1a0*/  ISETP.NE.AND P0, PT, R19, 0x3, PT ;  /* 0x000000031300780c */ /* 0x000fda0003f05270 */
[----:B------:R-:W-:Y:S05]  /*b1b0*/  @!P0 BRA `(.L_x_307) ;  /* 0x0000000000048947 */ /* 0x000fea0003800000 */
[----:B------:R-:W-:Y:S01]  /*b1c0*/  BPT.TRAP 0x1 ;  /* 0x000000040000795c */ /* 0x000fe20000300000 */
.L_x_307:
[----:B------:R-:W0:Y:S01]  /*b1d0*/  S2R R3, SR_CgaCtaId ;  /* 0x0000000000037919 */ /* 0x000e220000008800 */
[----:B------:R-:W-:-:S04]  /*b1e0*/  MOV R2, 0x400 ;  /* 0x0000040000027802 */ /* 0x000fc80000000f00 */
[----:B0-----:R-:W-:Y:S02]  /*b1f0*/  LEA R3, R3, R2, 0x18 ;  /* 0x0000000203037211 */ /* 0x001fe400078ec0ff */
[----:B------:R-:W-:-:S03]  /*b200*/  SHF.L.U32 R2, R0, 0x1f, RZ ;  /* 0x0000001f00027819 */ /* 0x000fc600000006ff */
[----:B------:R-:W-:-:S04]  /*b210*/  VIADD R3, R3, 0x48 ;  /* 0x0000004803037836 */ /* 0x000fc80000000000 */
[C---:B------:R-:W-:Y:S02]  /*b220*/  IMAD R7, R12.reuse, 0x8, R3 ;  /* 0x000000080c077824 */ /* 0x040fe400078e0203 */
[----:B------:R-:W-:Y:S02]  /*b230*/  VIADD R12, R12, 0x1 ;  /* 0x000000010c0c7836 */ /* 0x000fe40000000000 */
[----:B------:R-:W0:Y:S03]  /*b240*/  SYNCS.PHASECHK.TRANS64.TRYWAIT P0, [R7+URZ], R2 ;  /* 0x00000002070075a7 */ /* 0x000e26000800017f */
[----:B------:R-:W-:-:S04]  /*b250*/  ISETP.NE.AND P1, PT, R12, 0x9, PT ;  /* 0x000000090c00780c */ /* 0x000fc80003f25270 */
[----:B------:R-:W-:Y:S02]  /*b260*/  SEL R5, RZ, 0x1, P1 ;  /* 0x00000001ff057807 */ /* 0x000fe40000800000 */
[----:B------:R-:W-:Y:S02]  /*b270*/  SEL R12, R12, RZ, P1 ;  /* 0x000000ff0c0c7207 */ /* 0x000fe40000800000 */
[----:B------:R-:W-:-:S03]  /*b280*/  LOP3.LUT R5, R0, R5, RZ, 0x3c, !PT ;  /* 0x0000000500057212 */ /* 0x000fc600078e3cff */
[----:B------:R-:W-:Y:S01]  /*b290*/  IMAD R9, R12, 0x8, R3 ;  /* 0x000000080c097824 */ /* 0x000fe200078e0203 */
[----:B------:R-:W-:Y:S01]  /*b2a0*/  SHF.L.U32 R4, R5, 0x1f, RZ ;  /* 0x0000001f05047819 */ /* 0x000fe200000006ff */
[----:B0-----:R-:W-:Y:S06]  /*b2b0*/  @!P0 BRA `(.L_x_308) ;  /* 0x0000000400948947 */ /* 0x001fec0003800000 */
.L_x_324:
[----:B------:R-:W1:Y:S01]  /*b2c0*/  SYNCS.PHASECHK.TRANS64.TRYWAIT P0, [R9+URZ], R4 ;  /* 0x00000004090075a7 */ /* 0x000e62000800017f */
[----:B------:R-:W-:-:S05]  /*b2d0*/  VIADD R0, R12, 0x1 ;  /* 0x000000010c007836 */ /* 0x000fca0000000000 */
[----:B------:R-:W-:-:S04]  /*b2e0*/  ISETP.NE.AND P1, PT, R0, 0x9, PT ;  /* 0x000000090000780c */ /* 0x000fc80003f25270 */
[----:B0-----:R-:W-:Y:S02]  /*b2f0*/  SEL R2, RZ, 0x1, P1 ;  /* 0x00000001ff027807 */ /* 0x001fe40000800000 */
[----:B------:R-:W-:Y:S02]  /*b300*/  SEL R0, R0, RZ, P1 ;  /* 0x000000ff00007207 */ /* 0x000fe40000800000 */
[----:B------:R-:W-:-:S03]  /*b310*/  LOP3.LUT R7, R5, R2, RZ, 0x3c, !PT ;  /* 0x0000000205077212 */ /* 0x000fc600078e3cff */
[----:B------:R-:W-:Y:S01]  /*b320*/  IMAD R6, R0, 0x8, R3 ;  /* 0x0000000800067824 */ /* 0x000fe200078e0203 */
[----:B------:R-:W-:Y:S01]  /*b330*/  SHF.L.U32 R5, R7, 0x1f, RZ ;  /* 0x0000001f07057819 */ /* 0x000fe200000006ff */
[----:B-1----:R-:W-:Y:S06]  /*b340*/  @!P0 BRA `(.L_x_309) ;  /* 0x0000000400848947 */ /* 0x002fec0003800000 */
.L_x_325:
[----:B------:R-:W1:Y:S01]  /*b350*/  SYNCS.PHASECHK.TRANS64.TRYWAIT P0, [R6+URZ], R5 ;  /* 0x00000005060075a7 */ /* 0x000e62000800017f */
[----:B------:R-:W-:-:S05]  /*b360*/  VIADD R0, R0, 0x1 ;  /* 0x0000000100007836 */ /* 0x000fca0000000000 */
[----:B------:R-:W-:-:S04]  /*b370*/  ISETP.NE.AND P1, PT, R0, 0x9, PT ;  /* 0x000000090000780c */ /* 0x000fc80003f25270 */
[----:B------:R-:W-:Y:S02]  /*b380*/  SEL R2, RZ, 0x1, P1 ;  /* 0x00000001ff027807 */ /* 0x000fe40000800000 */
[----:B------:R-:W-:Y:S02]  /*b390*/  SEL R0, R0, RZ, P1 ;  /* 0x000000ff00007207 */ /* 0x000fe40000800000 */
[----:B------:R-:W-:-:S03]  /*b3a0*/  LOP3.LUT R7, R7, R2, RZ, 0x3c, !PT ;  /* 0x0000000207077212 */ /* 0x000fc600078e3cff */
[----:B0-----:R-:W-:Y:S01]  /*b3b0*/  IMAD R9, R0, 0x8, R3 ;  /* 0x0000000800097824 */ /* 0x001fe200078e0203 */
[----:B------:R-:W-:Y:S01]  /*b3c0*/  SHF.L.U32 R4, R7, 0x1f, RZ ;  /* 0x0000001f07047819 */ /* 0x000fe200000006ff */
[----:B-1----:R-:W-:Y:S06]  /*b3d0*/  @!P0 BRA `(.L_x_310) ;  /* 0x0000000400748947 */ /* 0x002fec0003800000 */
.L_x_326:
        /* <DEDUP_REMOVED lines=9> */
.L_x_327:
        /* <DEDUP_REMOVED lines=9> */
.L_x_328:
        /* <DEDUP_REMOVED lines=9> */
.L_x_329:
        /* <DEDUP_REMOVED lines=9> */
.L_x_330:
[----:B------:R-:W1:Y:S01]  /*b620*/  SYNCS.PHASECHK.TRANS64.TRYWAIT P0, [R9+URZ], R4 ;  /* 0x00000004090075a7 */ /* 0x000e62000800017f */
[----:B------:R-:W-:-:S05]  /*b630*/  VIADD R0, R0, 0x1 ;  /* 0x0000000100007836 */ /* 0x000fca0000000000 */
[----:B------:R-:W-:-:S04]  /*b640*/  ISETP.NE.AND P1, PT, R0, 0x9, PT ;  /* 0x000000090000780c */ /* 0x000fc80003f25270 */
[----:B------:R-:W-:Y:S02]  /*b650*/  SEL R2, RZ, 0x1, P1 ;  /* 0x00000001ff027807 */ /* 0x000fe40000800000 */
[----:B------:R-:W-:Y:S02]  /*b660*/  SEL R0, R0, RZ, P1 ;  /* 0x000000ff00007207 */ /* 0x000fe40000800000 */
[----:B------:R-:W-:Y:S01]  /*b670*/  LOP3.LUT R2, R7, R2, RZ, 0x3c, !PT ;  /* 0x0000000207027212 */ /* 0x000fe200078e3cff */
[----:B-1----:R-:W-:Y:S06]  /*b680*/  @!P0 BRA `(.L_x_315) ;  /* 0x00000004002c8947 */ /* 0x002fec0003800000 */
.L_x_331:
[----:B------:R-:W-:Y:S01]  /*b690*/  IMAD R3, R0, 0x8, R3 ;  /* 0x0000000800037824 */ /* 0x000fe200078e0203 */
[----:B------:R-:W-:-:S07]  /*b6a0*/  SHF.L.U32 R0, R2, 0x1f, RZ ;  /* 0x0000001f02007819 */ /* 0x000fce00000006ff */
.L_x_316:
[----:B--2---:R2:W3:Y:S02]  /*b6b0*/  SYNCS.PHASECHK.TRANS64.TRYWAIT P0, [R3+URZ], R0 ;  /* 0x00000000030075a7 */ /* 0x0044e4000800017f */
[----:B---3--:R-:W-:Y:S05]  /*b6c0*/  @!P0 NANOSLEEP.SYNCS 0x989680 ;  /* 0x009896800000895d */ /* 0x008fea0003900000 */
[----:B------:R-:W3:Y:S02]  /*b6d0*/  @!P0 SYNCS.PHASECHK.TRANS64 P0, [R3+URZ], R0 ;  /* 0x00000000030085a7 */ /* 0x000ee4000800007f */
[----:B---3--:R-:W-:Y:S05]  /*b6e0*/  @!P0 BRA `(.L_x_316) ;  /* 0xfffffffc00f08947 */ /* 0x008fea000383ffff */
.L_x_306:
[----:B------:R-:W-:Y:S05]  /*b6f0*/  BSYNC B0 ;  /* 0x0000000000007941 */ /* 0x000fea0003800000 */
.L_x_305:
[----:B------:R-:W-:Y:S05]  /*b700*/  EXIT ;  /* 0x000000000000794d */ /* 0x000fea0003800000 */
.L_x_18:
[----:B---3--:R3:W4:Y:S02]  /*b710*/  SYNCS.PHASECHK.TRANS64.TRYWAIT P1, [R3+URZ], R0 ;  /* 0x00000000030075a7 */ /* 0x008724000802017f */
[----:B----4-:R-:W-:Y:S05]  /*b720*/  @!P1 NANOSLEEP.SYNCS 0x989680 ;  /* 0x009896800000995d */ /* 0x010fea0003900000 */
[----:B------:R-:W4:Y:S02]  /*b730*/  @!P1 SYNCS.PHASECHK.TRANS64 P1, [R3+URZ], R0 ;  /* 0x00000000030095a7 */ /* 0x000f24000802007f */
[----:B----4-:R-:W-:Y:S05]  /*b740*/  @!P1 BRA `(.L_x_18) ;  /* 0xfffffffc00f09947 */ /* 0x010fea000383ffff */
[----:B------:R-:W-:Y:S05]  /*b750*/  BRA `(.L_x_17) ;  /* 0xffffff5800e07947 */ /* 0x000fea000383ffff */
.L_x_23:
[----:B-1----:R-:W-:-:S04]  /*b760*/  IMAD.U32 R4, RZ, RZ, UR4 ;  /* 0x00000004ff047e24 */ /* 0x002fc8000f8e00ff */
[----:B------:R1:W2:Y:S03]  /*b770*/  SYNCS.PHASECHK.TRANS64.TRYWAIT P1, [R4+URZ], R3 ;  /* 0x00000003040075a7 */ /* 0x0002a6000802017f */
[----:B--2---:R-:W-:Y:S05]  /*b780*/  @!P1 NANOSLEEP.SYNCS 0x989680 ;  /* 0x009896800000995d */ /* 0x004fea0003900000 */
[----:B------:R-:W2:Y:S02]  /*b790*/  @!P1 SYNCS.PHASECHK.TRANS64 P1, [R4+URZ], R3 ;  /* 0x00000003040095a7 */ /* 0x000ea4000802007f */
[----:B--2---:R-:W-:Y:S05]  /*b7a0*/  @!P1 BRA `(.L_x_23) ;  /* 0xfffffffc00ec9947 */ /* 0x004fea000383ffff */
[----:B------:R-:W-:Y:S05]  /*b7b0*/  BRA `(.L_x_22) ;  /* 0xffffff5c00847947 */ /* 0x000fea000383ffff */
.L_x_292:
[----:B------:R-:W-:Y:S01]  /*b7c0*/  BSSY B1, `(.L_x_317) ;  /* 0x0000006000017945 */ /* 0x000fe20003800000 */
[----:B------:R-:W-:-:S07]  /*b7d0*/  IMAD.MOV.U32 R15, RZ, RZ, -0x1 ;  /* 0xffffffffff0f7424 */ /* 0x000fce00078e00ff */
[----:B------:R-:W-:Y:S05]  /*b7e0*/  WARPSYNC.COLLECTIVE R15, `(.L_x_318) ;  /* 0x000000000f0c7348 */ /* 0x000fea0003c00000 */
[----:B------:R-:W-:Y:S02]  /*b7f0*/  ELECT P6, UR62, PT ;  /* 0x00000000003e782f */ /* 0x000fe400038c0000 */
[----:B------:R-:W-:Y:S01]  /*b800*/  MOV R14, UR62 ;  /* 0x0000003e000e7c02 */ /* 0x000fe20008000f00 */
[----:B------:R-:W-:Y:S10]  /*b810*/  ENDCOLLECTIVE ;  /* 0x000000000000791b */ /* 0x000ff40003800000 */
.L_x_318:
[----:B------:R-:W-:Y:S05]  /*b820*/  BSYNC B1 ;  /* 0x0000000000017941 */ /* 0x000fea0003800000 */
.L_x_317:
[----:B------:R-:W-:Y:S05]  /*b830*/  BRA `(.L_x_319) ;  /* 0xffffffec00947947 */ /* 0x000fea000383ffff */
.L_x_295:
[----:B0-----:R0:W1:Y:S02]  /*b840*/  SYNCS.PHASECHK.TRANS64.TRYWAIT P1, [R14+URZ+0x48], R7 ;  /* 0x000048070e0075a7 */ /* 0x001064000802017f */
[----:B-1----:R-:W-:Y:S05]  /*b850*/  @!P1 NANOSLEEP.SYNCS 0x989680 ;  /* 0x009896800000995d */ /* 0x002fea0003900000 */
[----:B------:R-:W1:Y:S02]  /*b860*/  @!P1 SYNCS.PHASECHK.TRANS64 P1, [R14+URZ+0x48], R7 ;  /* 0x000048070e0095a7 */ /* 0x000e64000802007f */
[----:B-1----:R-:W-:Y:S05]  /*b870*/  @!P1 BRA `(.L_x_295) ;  /* 0xfffffffc00f09947 */ /* 0x002fea000383ffff */
[----:B------:R-:W-:Y:S05]  /*b880*/  BRA `(.L_x_320) ;  /* 0xffffffec00c87947 */ /* 0x000fea000383ffff */
.L_x_304:
[----:B------:R-:W-:Y:S01]  /*b890*/  BSSY B0, `(.L_x_321) ;  /* 0x0000006000007945 */ /* 0x000fe20003800000 */
[----:B------:R-:W-:-:S07]  /*b8a0*/  IMAD.MOV.U32 R15, RZ, RZ, -0x1 ;  /* 0xffffffffff0f7424 */ /* 0x000fce00078e00ff */
[----:B------:R-:W-:Y:S05]  /*b8b0*/  WARPSYNC.COLLECTIVE R15, `(.L_x_322) ;  /* 0x000000000f0c7348 */ /* 0x000fea0003c00000 */
[----:B------:R-:W-:Y:S02]  /*b8c0*/  ELECT P6, UR62, PT ;  /* 0x00000000003e782f */ /* 0x000fe400038c0000 */
[----:B------:R-:W-:Y:S01]  /*b8d0*/  MOV R14, UR62 ;  /* 0x0000003e000e7c02 */ /* 0x000fe20008000f00 */
[----:B------:R-:W-:Y:S10]  /*b8e0*/  ENDCOLLECTIVE ;  /* 0x000000000000791b */ /* 0x000ff40003800000 */
.L_x_322:
[----:B------:R-:W-:Y:S05]  /*b8f0*/  BSYNC B0 ;  /* 0x0000000000007941 */ /* 0x000fea0003800000 */
.L_x_321:
[----:B------:R-:W-:Y:S05]  /*b900*/  BRA `(.L_x_323) ;  /* 0xfffffff800187947 */ /* 0x000fea000383ffff */
.L_x_308:
[----:B0-----:R0:W1:Y:S02]  /*b910*/  SYNCS.PHASECHK.TRANS64.TRYWAIT P0, [R7+URZ], R2 ;  /* 0x00000002070075a7 */ /* 0x001064000800017f */
[----:B-1----:R-:W-:Y:S05]  /*b920*/  @!P0 NANOSLEEP.SYNCS 0x989680 ;  /* 0x009896800000895d */ /* 0x002fea0003900000 */
[----:B------:R-:W1:Y:S02]  /*b930*/  @!P0 SYNCS.PHASECHK.TRANS64 P0, [R7+URZ], R2 ;  /* 0x00000002070085a7 */ /* 0x000e64000800007f */
[----:B-1----:R-:W-:Y:S05]  /*b940*/  @!P0 BRA `(.L_x_308) ;  /* 0xfffffffc00f08947 */ /* 0x002fea000383ffff */
[----:B------:R-:W-:Y:S05]  /*b950*/  BRA `(.L_x_324) ;  /* 0xfffffff800587947 */ /* 0x000fea000383ffff */
.L_x_309:
[----:B0-----:R0:W1:Y:S02]  /*b960*/  SYNCS.PHASECHK.TRANS64.TRYWAIT P0, [R9+URZ], R4 ;  /* 0x00000004090075a7 */ /* 0x001064000800017f */
[----:B-1----:R-:W-:Y:S05]  /*b970*/  @!P0 NANOSLEEP.SYNCS 0x989680 ;  /* 0x009896800000895d */ /* 0x002fea0003900000 */
[----:B------:R-:W1:Y:S02]  /*b980*/  @!P0 SYNCS.PHASECHK.TRANS64 P0, [R9+URZ], R4 ;  /* 0x00000004090085a7 */ /* 0x000e64000800007f */
[----:B-1----:R-:W-:Y:S05]  /*b990*/  @!P0 BRA `(.L_x_309) ;  /* 0xfffffffc00f08947 */ /* 0x002fea000383ffff */
[----:B------:R-:W-:Y:S05]  /*b9a0*/  BRA `(.L_x_325) ;  /* 0xfffffff800687947 */ /* 0x000fea000383ffff */
.L_x_310:
[----:B0-----:R0:W1:Y:S02]  /*b9b0*/  SYNCS.PHASECHK.TRANS64.TRYWAIT P0, [R6+URZ], R5 ;  /* 0x00000005060075a7 */ /* 0x001064000800017f */
[----:B-1----:R-:W-:Y:S05]  /*b9c0*/  @!P0 NANOSLEEP.SYNCS 0x989680 ;  /* 0x009896800000895d */ /* 0x002fea0003900000 */
[----:B------:R-:W1:Y:S02]  /*b9d0*/  @!P0 SYNCS.PHASECHK.TRANS64 P0, [R6+URZ], R5 ;  /* 0x00000005060085a7 */ /* 0x000e64000800007f */
[----:B-1----:R-:W-:Y:S05]  /*b9e0*/  @!P0 BRA `(.L_x_310) ;  /* 0xfffffffc00f08947 */ /* 0x002fea000383ffff */
[----:B------:R-:W-:Y:S05]  /*b9f0*/  BRA `(.L_x_326) ;  /* 0xfffffff800787947 */ /* 0x000fea000383ffff */
.L_x_311:
[----:B0-----:R0:W1:Y:S02]  /*ba00*/  SYNCS.PHASECHK.TRANS64.TRYWAIT P0, [R9+URZ], R4 ;  /* 0x00000004090075a7 */ /* 0x001064000800017f */
[----:B-1----:R-:W-:Y:S05]  /*ba10*/  @!P0 NANOSLEEP.SYNCS 0x989680 ;  /* 0x009896800000895d */ /* 0x002fea0003900000 */
[----:B------:R-:W1:Y:S02]  /*ba20*/  @!P0 SYNCS.PHASECHK.TRANS64 P0, [R9+URZ], R4 ;  /* 0x00000004090085a7 */ /* 0x000e64000800007f */
[----:B-1----:R-:W-:Y:S05]  /*ba30*/  @!P0 BRA `(.L_x_311) ;  /* 0xfffffffc00f08947 */ /* 0x002fea000383ffff */
[----:B------:R-:W-:Y:S05]  /*ba40*/  BRA `(.L_x_327) ;  /* 0xfffffff800887947 */ /* 0x000fea000383ffff */
.L_x_312:
[----:B0-----:R0:W1:Y:S02]  /*ba50*/  SYNCS.PHASECHK.TRANS64.TRYWAIT P0, [R6+URZ], R5 ;  /* 0x00000005060075a7 */ /* 0x001064000800017f */
[----:B-1----:R-:W-:Y:S05]  /*ba60*/  @!P0 NANOSLEEP.SYNCS 0x989680 ;  /* 0x009896800000895d */ /* 0x002fea0003900000 */
[----:B------:R-:W1:Y:S02]  /*ba70*/  @!P0 SYNCS.PHASECHK.TRANS64 P0, [R6+URZ], R5 ;  /* 0x00000005060085a7 */ /* 0x000e64000800007f */
[----:B-1----:R-:W-:Y:S05]  /*ba80*/  @!P0 BRA `(.L_x_312) ;  /* 0xfffffffc00f08947 */ /* 0x002fea000383ffff */
[----:B------:R-:W-:Y:S05]  /*ba90*/  BRA `(.L_x_328) ;  /* 0xfffffff800987947 */ /* 0x000fea000383ffff */
.L_x_313:
[----:B0-----:R0:W1:Y:S02]  /*baa0*/  SYNCS.PHASECHK.TRANS64.TRYWAIT P0, [R9+URZ], R4 ;  /* 0x00000004090075a7 */ /* 0x001064000800017f */
[----:B-1----:R-:W-:Y:S05]  /*bab0*/  @!P0 NANOSLEEP.SYNCS 0x989680 ;  /* 0x009896800000895d */ /* 0x002fea0003900000 */
[----:B------:R-:W1:Y:S02]  /*bac0*/  @!P0 SYNCS.PHASECHK.TRANS64 P0, [R9+URZ], R4 ;  /* 0x00000004090085a7 */ /* 0x000e64000800007f */
[----:B-1----:R-:W-:Y:S05]  /*bad0*/  @!P0 BRA `(.L_x_313) ;  /* 0xfffffffc00f08947 */ /* 0x002fea000383ffff */
[----:B------:R-:W-:Y:S05]  /*bae0*/  BRA `(.L_x_329) ;  /* 0xfffffff800a87947 */ /* 0x000fea000383ffff */
.L_x_314:
[----:B0-----:R0:W1:Y:S02]  /*baf0*/  SYNCS.PHASECHK.TRANS64.TRYWAIT P0, [R6+URZ], R5 ;  /* 0x00000005060075a7 */ /* 0x001064000800017f */
[----:B-1----:R-:W-:Y:S05]  /*bb00*/  @!P0 NANOSLEEP.SYNCS 0x989680 ;  /* 0x009896800000895d */ /* 0x002fea0003900000 */
[----:B------:R-:W1:Y:S02]  /*bb10*/  @!P0 SYNCS.PHASECHK.TRANS64 P0, [R6+URZ], R5 ;  /* 0x00000005060085a7 */ /* 0x000e64000800007f */
[----:B-1----:R-:W-:Y:S05]  /*bb20*/  @!P0 BRA `(.L_x_314) ;  /* 0xfffffffc00f08947 */ /* 0x002fea000383ffff */
[----:B------:R-:W-:Y:S05]  /*bb30*/  BRA `(.L_x_330) ;  /* 0xfffffff800b87947 */ /* 0x000fea000383ffff */
.L_x_315:
[----:B-1----:R1:W2:Y:S02]  /*bb40*/  SYNCS.PHASECHK.TRANS64.TRYWAIT P0, [R9+URZ], R4 ;  /* 0x00000004090075a7 */ /* 0x0022a4000800017f */
[----:B--2---:R-:W-:Y:S05]  /*bb50*/  @!P0 NANOSLEEP.SYNCS 0x989680 ;  /* 0x009896800000895d */ /* 0x004fea0003900000 */
[----:B------:R-:W2:Y:S02]  /*bb60*/  @!P0 SYNCS.PHASECHK.TRANS64 P0, [R9+URZ], R4 ;  /* 0x00000004090085a7 */ /* 0x000ea4000800007f */
[----:B--2---:R-:W-:Y:S05]  /*bb70*/  @!P0 BRA `(.L_x_315) ;  /* 0xfffffffc00f08947 */ /* 0x004fea000383ffff */
[----:B------:R-:W-:Y:S05]  /*bb80*/  BRA `(.L_x_331) ;  /* 0xfffffff800c07947 */ /* 0x000fea000383ffff */
.L_x_332:
[----:B------:R-:W-:-:S00]  /*bb90*/  BRA `(.L_x_332) ;  /* 0xfffffffc00fc7947 */ /* 0x000fc0000383ffff */
[----:B------:R-:W-:-:S00]  /*bba0*/  NOP ;  /* 0x0000000000007918 */ /* 0x000fc00000000000 */
        /* <DEDUP_REMOVED lines=13> */
.L_x_333:


//--------------------- .nv.global.init           --------------------------
	.section	.nv.global.init,"aw",@progbits
.nv.global.init:
	.type		$str$22,@object
	.size		$str$22,($str$23 - $str$22)
$str$22:
        /*0000*/ 	.byte	0x6b, 0x5f, 0x74, 0x69, 0x6c, 0x65, 0x5f, 0x63, 0x6f, 0x75, 0x6e, 0x74, 0x20, 0x3e, 0x3d, 0x20
        /*0010*/ 	.byte	0x31, 0x00
	.type		$str$23,@object
	.size		$str$23,(__unnamed_1 - $str$23)
$str$23:
        /*0012*/ 	.byte	0x2f, 0x74, 0x6d, 0x70, 0x2f, 0x63, 0x75, 0x74, 0x6c, 0x61, 0x73, 0x73, 0x5f, 0x73, 0x77, 0x65
        /*0022*/ 	.byte	0x65, 0x70, 0x5f, 0x73, 0x72, 0x63, 0x2f, 0x69, 0x6e, 0x63, 0x6c, 0x75, 0x64, 0x65, 0x2f, 0x63
        /*0032*/ 	.byte	0x75, 0x74, 0x6c, 0x61, 0x73, 0x73, 0x2f, 0x67, 0x65, 0x6d, 0x6d, 0x2f, 0x63, 0x6f, 0x6c, 0x6c
        /*0042*/ 	.byte	0x65, 0x63, 0x74, 0x69, 0x76, 0x65, 0x2f, 0x73, 0x6d, 0x39, 0x30, 0x5f, 0x6d, 0x6d, 0x61, 0x5f
        /*0052*/ 	.byte	0x74, 0x6d, 0x61, 0x5f, 0x67, 0x6d, 0x6d, 0x61, 0x5f, 0x73, 0x73, 0x5f, 0x77, 0x61, 0x72, 0x70
        /*0062*/ 	.byte	0x73, 0x70, 0x65, 0x63, 0x69, 0x61, 0x6c, 0x69, 0x7a, 0x65, 0x64, 0x2e, 0x68, 0x70, 0x70, 0x00
	.type		__unnamed_1,@object
	.size		__unnamed_1,(.L_0 - __unnamed_1)
__unnamed_1:
        /*0072*/ 	.byte	0x76, 0x6f, 0x69, 0x64, 0x20, 0x63, 0x75, 0x74, 0x6c, 0x61, 0x73, 0x73, 0x3a, 0x3a, 0x67, 0x65
        /* <DEDUP_REMOVED lines=180> */
        /*0bc2*/ 	.byte	0x74, 0x69, 0x74, 0x79, 0x5d, 0x00
.L_0:


//--------------------- .nv.shared._ZN7cutlass13device_kernelINS_4gemm6kernel13GemmUniversalIN4cute5tupleIJiiiiEEENS1_10collective13CollectiveMmaINS1_34MainloopSm90TmaGmmaWarpSpecializedILi9ENS5_IJNS4_1CILi1EEESB_SB_EEENS1_35KernelTmaWarpSpecializedCooperativeEEENS5_IJNSA_ILi128EEENSA_ILi256EEENSA_ILi32EEEEEENS_10bfloat16_tENS5_IJlSB_lEEESJ_SK_NS4_8TiledMMAINS4_8MMA_AtomIJNS4_4SM904GMMA28MMA_64x256x16_F32BF16BF16_SSILNSO_5MajorE0ELSQ_0ELNSO_7ScaleInE1ELSR_1EEEEEENS4_6LayoutINS5_IJNSA_ILi2EEESB_SB_EEENS5_IJSB_NSA_ILi0EEESX_EEEEENS5_IJNS4_10UnderscoreES10_S10_EEEEENS4_13SM90_TMA_LOADENS4_14ComposedLayoutINS4_7SwizzleILi2ELi4ELi3EEENS4_18smem_ptr_flag_bitsILi16EEENSU_INS5_IJNSA_ILi8EEESH_EEENS5_IJSH_SB_EEEEEEEvNS4_8identityES13_S1D_vS1E_EENS_8epilogue10collective6detail29Sm90TmaWarpSpecializedAdapterINS1H_15DefaultEpilogueISJ_SK_SK_NS1G_6thread17LinearCombinationISJ_Li1EffLNS1L_9ScaleType4KindE0ELNS_15FloatRoundStyleE2ESJ_EENS1_15EpilogueDefaultEEEEEvvEEEEvNT_6ParamsE --------------------------
	.section	.nv.shared._ZN7cutlass13device_kernelINS_4gemm6kernel13GemmUniversalIN4cute5tupleIJiiiiEEENS1_10collective13CollectiveMmaINS1_34MainloopSm90TmaGmmaWarpSpecializedILi9ENS5_IJNS4_1CILi1EEESB_SB_EEENS1_35KernelTmaWarpSpecializedCooperativeEEENS5_IJNSA_ILi128EEENSA_ILi256EEENSA_ILi32EEEEEENS_10bfloat16_tENS5_IJlSB_lEEESJ_SK_NS4_8TiledMMAINS4_8MMA_AtomIJNS4_4SM904GMMA28MMA_64x256x16_F32BF16BF16_SSILNSO_5MajorE0ELSQ_0ELNSO_7ScaleInE1ELSR_1EEEEEENS4_6LayoutINS5_IJNSA_ILi2EEESB_SB_EEENS5_IJSB_NSA_ILi0EEESX_EEEEENS5_IJNS4_10UnderscoreES10_S10_EEEEENS4_13SM90_TMA_LOADENS4_14ComposedLayoutINS4_7SwizzleILi2ELi4ELi3EEENS4_18smem_ptr_flag_bitsILi16EEENSU_INS5_IJNSA_ILi8EEESH_EEENS5_IJSH_SB_EEEEEEEvNS4_8identityES13_S1D_vS1E_EENS_8epilogue10collective6detail29Sm90TmaWarpSpecializedAdapterINS1H_15DefaultEpilogueISJ_SK_SK_NS1G_6thread17LinearCombinationISJ_Li1EffLNS1L_9ScaleType4KindE0ELNS_15FloatRoundStyleE2ESJ_EENS1_15EpilogueDefaultEEEEEvvEEEEvNT_6ParamsE,"aw",@nobits
	.sectionflags	@""
	.align	16
	.zero		1024


//--------------------- .nv.shared.reserved.0     --------------------------
	.section	.nv.shared.reserved.0,"aw",@nobits
	.weak		__nv_reservedSMEM_offset_0_alias
	.size		__nv_reservedSMEM_offset_0_alias, 0, 0
	.other		__nv_reservedSMEM_offset_0_alias,@"STO_CUDA_RESERVED_SHARED STV_DEFAULT"
__nv_reservedSMEM_offset_0_alias:
	.zero		0


//--------------------- .nv.global                --------------------------
	.section	.nv.global,"aw",@nobits
.nv.global:
	.type		_ZN40_INTERNAL_8ceb20cf_4_k_cu_496cf123_147824cute1_E,@object
	.size		_ZN40_INTERNAL_8ceb20cf_4_k_cu_496cf123_147824cute1_E,(_ZN40_INTERNAL_8ceb20cf_4_k_cu_496cf123_147824cuda3std3__45__cpo6cbeginE - _ZN40_INTERNAL_8ceb20cf_4_k_cu_496cf123_147824cute1_E)
_ZN40_INTERNAL_8ceb20cf_4_k_cu_496cf123_147824cute1_E:
	.zero		1
	.type		_ZN40_INTERNAL_8ceb20cf_4_k_cu_496cf123_147824cuda3std3__45__cpo6cbeginE,@object
	.size		_ZN40_INTERNAL_8ceb20cf_4_k_cu_496cf123_147824cuda3std3__45__cpo6cbeginE,(_ZN40_INTERNAL_8ceb20cf_4_k_cu_496cf123_147824cuda3std3__48in_placeE - _ZN40_INTERNAL_8ceb20cf_4_k_cu_496cf123_147824cuda3std3__45__cpo6cbeginE)
_ZN40_INTERNAL_8ceb20cf_4_k_cu_496cf123_147824cuda3std3__45__cpo6cbeginE:
	.zero		1
	.type		_ZN40_INTERNAL_8ceb20cf_4_k_cu_496cf123_147824cuda3std3__48in_placeE,@object
	.size		_ZN40_INTERNAL_8ceb20cf_4_k_cu_496cf123_147824cuda3std3__48in_placeE,(_ZN40_INTERNAL_8ceb20cf_4_k_cu_496cf123_147824cuda3std6ranges3__45__cpo9iter_moveE - _ZN40_INTERNAL_8ceb20cf_4_k_cu_496cf123_147824cuda3std3__48in_placeE)
_ZN40_INTERNAL_8ceb20cf_4_k_cu_496cf123_147824cuda3std3__48in_placeE:
	.zero		1
	.type		_ZN40_INTERNAL_8ceb20cf_4_k_cu_496cf123_147824cuda3std6ranges3__45__cpo9iter_moveE,@object
	.size		_ZN40_INTERNAL_8ceb20cf_4_k_cu_496cf123_147824cuda3std6ranges3__45__cpo9iter_moveE,(_ZN40_INTERNAL_8ceb20cf_4_k_cu_496cf123_147824cuda3std3__45__cpo5beginE - _ZN40_INTERNAL_8ceb20cf_4_k_cu_496cf123_147824cuda3std6ranges3__45__cpo9iter_moveE)
_ZN40_INTERNAL_8ceb20cf_4_k_cu_496cf123_147824cuda3std6ranges3__45__cpo9iter_moveE:
	.zero		1
	.type		_ZN40_INTERNAL_8ceb20cf_4_k_cu_496cf123_147824cuda3std3__45__cpo5beginE,@object
	.size		_ZN40_INTERNAL_8ceb20cf_4_k_cu_496cf123_147824cuda3std3__45__cpo5beginE,(_ZN40_INTERNAL_8ceb20cf_4_k_cu_496cf123_147824cuda3std3__442_GLOBAL__N__8ceb20cf_4_k_cu_496cf123_147826ignoreE - _ZN40_INTERNAL_8ceb20cf_4_k_cu_496cf123_147824cuda3std3__45__cpo5beginE)
_ZN40_INTERNAL_8ceb20cf_4_k_cu_496cf123_147824cuda3std3__45__cpo5beginE:
	.zero		1
	.type		_ZN40_INTERNAL_8ceb20cf_4_k_cu_496cf123_147824cuda3std3__442_GLOBAL__N__8ceb20cf_4_k_cu_496cf123_147826ignoreE,@object
	.size		_ZN40_INTERNAL_8ceb20cf_4_k_cu_496cf123_147824cuda3std3__442_GLOBAL__N__8ceb20cf_4_k_cu_496cf123_147826ignoreE,(_ZN40_INTERNAL_8ceb20cf_4_k_cu_496cf123_147824cute7productE - _ZN40_INTERNAL_8ceb20cf_4_k_cu_496cf123_147824cuda3std3__442_GLOBAL__N__8ceb20cf_4_k_cu_496cf123_147826ignoreE)
_ZN40_INTERNAL_8ceb20cf_4_k_cu_496cf123_147824cuda3std3__442_GLOBAL__N__8ceb20cf_4_k_cu_496cf123_147826ignoreE:
	.zero		1
	.type		_ZN40_INTERNAL_8ceb20cf_4_k_cu_496cf123_147824cute7productE,@object
	.size		_ZN40_INTERNAL_8ceb20cf_4_k_cu_496cf123_147824cute7productE,(_ZN40_INTERNAL_8ceb20cf_4_k_cu_496cf123_147824cuda3std3__45__cpo3endE - _ZN40_INTERNAL_8ceb20cf_4_k_cu_496cf123_147824cute7productE)
_ZN40_INTERNAL_8ceb20cf_4_k_cu_496cf123_147824cute7productE:
	.zero		1
	.type		_ZN40_INTERNAL_8ceb20cf_4_k_cu_496cf123_147824cuda3std3__45__cpo3endE,@object
	.size		_ZN40_INTERNAL_8ceb20cf_4_k_cu_496cf123_147824cuda3std3__45__cpo3endE,(_ZN40_INTERNAL_8ceb20cf_4_k_cu_496cf123_147824cuda3std3__419piecewise_constructE - _ZN40_INTERNAL_8ceb20cf_4_k_cu_496cf123_147824cuda3std3__45__cpo3endE)
_ZN40_INTERNAL_8ceb20cf_4_k_cu_496cf123_147824cuda3std3__45__cpo3endE:
	.zero		1
	.type		_ZN40_INTERNAL_8ceb20cf_4_k_cu_496cf123_147824cuda3std3__419piecewise_constructE,@object
	.size		_ZN40_INTERNAL_8ceb20cf_4_k_cu_496cf123_147824cuda3std3__419piecewise_constructE,(_ZN40_INTERNAL_8ceb20cf_4_k_cu_496cf123_147824cuda3std3__45__cpo4cendE - _ZN40_INTERNAL_8ceb20cf_4_k_cu_496cf123_147824cuda3std3__419piecewise_constructE)
_ZN40_INTERNAL_8ceb20cf_4_k_cu_496cf123_147824cuda3std3__419piecewise_constructE:
	.zero		1
	.type		_ZN40_INTERNAL_8ceb20cf_4_k_cu_496cf123_147824cuda3std3__45__cpo4cendE,@object
	.size		_ZN40_INTERNAL_8ceb20cf_4_k_cu_496cf123_147824cuda3std3__45__cpo4cendE,(_ZN40_INTERNAL_8ceb20cf_4_k_cu_496cf123_147824cuda3std6ranges3__45__cpo4swapE - _ZN40_INTERNAL_8ceb20cf_4_k_cu_496cf123_147824cuda3std3__45__cpo4cendE)
_ZN40_INTERNAL_8ceb20cf_4_k_cu_496cf123_147824cuda3std3__45__cpo4cendE:
	.zero		1
	.type		_ZN40_INTERNAL_8ceb20cf_4_k_cu_496cf123_147824cuda3std6ranges3__45__cpo4swapE,@object
	.size		_ZN40_INTERNAL_8ceb20cf_4_k_cu_496cf123_147824cuda3std6ranges3__45__cpo4swapE,(.L_8 - _ZN40_INTERNAL_8ceb20cf_4_k_cu_496cf123_147824cuda3std6ranges3__45__cpo4swapE)
_ZN40_INTERNAL_8ceb20cf_4_k_cu_496cf123_147824cuda3std6ranges3__45__cpo4swapE:
	.zero		1
.L_8:


//--------------------- .nv.constant0._ZN7cutlass13device_kernelINS_4gemm6kernel13GemmUniversalIN4cute5tupleIJiiiiEEENS1_10collective13CollectiveMmaINS1_34MainloopSm90TmaGmmaWarpSpecializedILi9ENS5_IJNS4_1CILi1EEESB_SB_EEENS1_35KernelTmaWarpSpecializedCooperativeEEENS5_IJNSA_ILi128EEENSA_ILi256EEENSA_ILi32EEEEEENS_10bfloat16_tENS5_IJlSB_lEEESJ_SK_NS4_8TiledMMAINS4_8MMA_AtomIJNS4_4SM904GMMA28MMA_64x256x16_F32BF16BF16_SSILNSO_5MajorE0ELSQ_0ELNSO_7ScaleInE1ELSR_1EEEEEENS4_6LayoutINS5_IJNSA_ILi2EEESB_SB_EEENS5_IJSB_NSA_ILi0EEESX_EEEEENS5_IJNS4_10UnderscoreES10_S10_EEEEENS4_13SM90_TMA_LOADENS4_14ComposedLayoutINS4_7SwizzleILi2ELi4ELi3EEENS4_18smem_ptr_flag_bitsILi16EEENSU_INS5_IJNSA_ILi8EEESH_EEENS5_IJSH_SB_EEEEEEEvNS4_8identityES13_S1D_vS1E_EENS_8epilogue10collective6detail29Sm90TmaWarpSpecializedAdapterINS1H_15DefaultEpilogueISJ_SK_SK_NS1G_6thread17LinearCombinationISJ_Li1EffLNS1L_9ScaleType4KindE0ELNS_15FloatRoundStyleE2ESJ_EENS1_15EpilogueDefaultEEEEEvvEEEEvNT_6ParamsE --------------------------
	.section	.nv.constant0._ZN7cutlass13device_kernelINS_4gemm6kernel13GemmUniversalIN4cute5tupleIJiiiiEEENS1_10collective13CollectiveMmaINS1_34MainloopSm90TmaGmmaWarpSpecializedILi9ENS5_IJNS4_1CILi1EEESB_SB_EEENS1_35KernelTmaWarpSpecializedCooperativeEEENS5_IJNSA_ILi128EEENSA_ILi256EEENSA_ILi32EEEEEENS_10bfloat16_tENS5_IJlSB_lEEESJ_SK_NS4_8TiledMMAINS4_8MMA_AtomIJNS4_4SM904GMMA28MMA_64x256x16_F32BF16BF16_SSILNSO_5MajorE0ELSQ_0ELNSO_7ScaleInE1ELSR_1EEEEEENS4_6LayoutINS5_IJNSA_ILi2EEESB_SB_EEENS5_IJSB_NSA_ILi0EEESX_EEEEENS5_IJNS4_10UnderscoreES10_S10_EEEEENS4_13SM90_TMA_LOADENS4_14ComposedLayoutINS4_7SwizzleILi2ELi4ELi3EEENS4_18smem_ptr_flag_bitsILi16EEENSU_INS5_IJNSA_ILi8EEESH_EEENS5_IJSH_SB_EEEEEEEvNS4_8identityES13_S1D_vS1E_EENS_8epilogue10collective6detail29Sm90TmaWarpSpecializedAdapterINS1H_15DefaultEpilogueISJ_SK_SK_NS1G_6thread17LinearCombinationISJ_Li1EffLNS1L_9ScaleType4KindE0ELNS_15FloatRoundStyleE2ESJ_EENS1_15EpilogueDefaultEEEEEvvEEEEvNT_6ParamsE,"a",@progbits
	.sectionflags	@""
	.align	4
.nv.constant0._ZN7cutlass13device_kernelINS_4gemm6kernel13GemmUniversalIN4cute5tupleIJiiiiEEENS1_10collective13CollectiveMmaINS1_34MainloopSm90TmaGmmaWarpSpecializedILi9ENS5_IJNS4_1CILi1EEESB_SB_EEENS1_35KernelTmaWarpSpecializedCooperativeEEENS5_IJNSA_ILi128EEENSA_ILi256EEENSA_ILi32EEEEEENS_10bfloat16_tENS5_IJlSB_lEEESJ_SK_NS4_8TiledMMAINS4_8MMA_AtomIJNS4_4SM904GMMA28MMA_64x256x16_F32BF16BF16_SSILNSO_5MajorE0ELSQ_0ELNSO_7ScaleInE1ELSR_1EEEEEENS4_6LayoutINS5_IJNSA_ILi2EEESB_SB_EEENS5_IJSB_NSA_ILi0EEESX_EEEEENS5_IJNS4_10UnderscoreES10_S10_EEEEENS4_13SM90_TMA_LOADENS4_14ComposedLayoutINS4_7SwizzleILi2ELi4ELi3EEENS4_18smem_ptr_flag_bitsILi16EEENSU_INS5_IJNSA_ILi8EEESH_EEENS5_IJSH_SB_EEEEEEEvNS4_8identityES13_S1D_vS1E_EENS_8epilogue10collective6detail29Sm90TmaWarpSpecializedAdapterINS1H_15DefaultEpilogueISJ_SK_SK_NS1G_6thread17LinearCombinationISJ_Li1EffLNS1L_9ScaleType4KindE0ELNS_15FloatRoundStyleE2ESJ_EENS1_15EpilogueDefaultEEEEEvvEEEEvNT_6ParamsE:
	.zero		1664


//--------------------- SYMBOLS --------------------------

	.type		.nv.reservedSmem.offset0,@object
	.size		.nv.reservedSmem.offset0,0x4
	.type		__assertfail,@function
